//
// Generated by NVIDIA NVVM Compiler
//
// Compiler Build ID: CL-36424714
// Cuda compilation tools, release 13.0, V13.0.88
// Based on NVVM 20.0.0
//

.version 9.0
.target sm_100
.address_size 64

	// .globl	_Z7fourRusPiS_iiiS_S_
.func  (.param .b64 func_retval0) __internal_accurate_pow
(
	.param .b64 __internal_accurate_pow_param_0
)
;

.visible .entry _Z7fourRusPiS_iiiS_S_(
	.param .u64 .ptr .align 1 _Z7fourRusPiS_iiiS_S__param_0,
	.param .u64 .ptr .align 1 _Z7fourRusPiS_iiiS_S__param_1,
	.param .u32 _Z7fourRusPiS_iiiS_S__param_2,
	.param .u32 _Z7fourRusPiS_iiiS_S__param_3,
	.param .u32 _Z7fourRusPiS_iiiS_S__param_4,
	.param .u64 .ptr .align 1 _Z7fourRusPiS_iiiS_S__param_5,
	.param .u64 .ptr .align 1 _Z7fourRusPiS_iiiS_S__param_6
)
{
	.reg .pred 	%p<38>;
	.reg .b32 	%r<285>;
	.reg .b64 	%rd<82>;
	.reg .b64 	%fd<71>;

	ld.param.u64 	%rd10, [_Z7fourRusPiS_iiiS_S__param_1];
	ld.param.u32 	%r75, [_Z7fourRusPiS_iiiS_S__param_2];
	ld.param.u32 	%r76, [_Z7fourRusPiS_iiiS_S__param_3];
	ld.param.u32 	%r77, [_Z7fourRusPiS_iiiS_S__param_4];
	ld.param.u64 	%rd11, [_Z7fourRusPiS_iiiS_S__param_5];
	ld.param.u64 	%rd12, [_Z7fourRusPiS_iiiS_S__param_6];
	cvta.to.global.u64 	%rd1, %rd10;
	cvta.to.global.u64 	%rd2, %rd11;
	cvta.to.global.u64 	%rd3, %rd12;
	mov.u32 	%r79, %tid.x;
	mov.u32 	%r80, %ntid.x;
	mov.u32 	%r81, %ctaid.x;
	mad.lo.s32 	%r1, %r80, %r81, %r79;
	setp.lt.s32 	%p1, %r76, 1;
	mov.b32 	%r264, 0;
	@%p1 bra 	$L__BB0_9;
	mul.lo.s32 	%r2, %r75, %r1;
	mad.lo.s32 	%r3, %r77, %r76, %r2;
	mov.f64 	%fd3, 0d4000000000000000;
	{
	.reg .b32 %temp; 
	mov.b64 	{%temp, %r4}, %fd3;
	}
	setp.lt.u32 	%p2, %r76, 4;
	mov.b32 	%r262, 0;
	mov.u32 	%r266, %r76;
	mov.u32 	%r264, %r262;
	@%p2 bra 	$L__BB0_4;
	mad.lo.s32 	%r85, %r76, %r77, %r76;
	add.s32 	%r86, %r2, %r85;
	add.s32 	%r265, %r86, -1;
	mov.b32 	%r267, 0;
	mov.f64 	%fd70, 0d0000000000000000;
	cvt.s64.s32 	%rd14, %r3;
	mov.u32 	%r266, %r76;
	mov.u32 	%r264, %r267;
$L__BB0_3:
	.pragma "nounroll";
	ld.param.u64 	%rd80, [_Z7fourRusPiS_iiiS_S__param_0];
	setp.lt.s32 	%p3, %r4, 0;
	cvt.s64.s32 	%rd13, %r266;
	add.s64 	%rd15, %rd14, %rd13;
	shl.b64 	%rd16, %rd15, 2;
	cvta.to.global.u64 	%rd17, %rd80;
	add.s64 	%rd18, %rd17, %rd16;
	mul.wide.s32 	%rd19, %r265, 4;
	add.s64 	%rd20, %rd17, %rd19;
	ld.global.u32 	%r87, [%rd20];
	cvt.rn.f64.s32 	%fd5, %r87;
	{
	.reg .b32 %temp; 
	mov.b64 	{%temp, %r88}, %fd70;
	}
	shr.u32 	%r89, %r88, 20;
	and.b32  	%r90, %r89, 2047;
	add.s32 	%r91, %r90, -1012;
	mov.b64 	%rd21, %fd70;
	shl.b64 	%rd22, %rd21, %r91;
	setp.eq.s64 	%p4, %rd22, -9223372036854775808;
	{ // callseq 0, 0
	.param .b64 param0;
	st.param.f64 	[param0], %fd70;
	.param .b64 retval0;
	call.uni (retval0), 
	__internal_accurate_pow, 
	(
	param0
	);
	ld.param.f64 	%fd6, [retval0];
	} // callseq 0
	neg.f64 	%fd8, %fd6;
	selp.f64 	%fd9, %fd8, %fd6, %p4;
	selp.f64 	%fd10, %fd9, %fd6, %p3;
	setp.eq.s32 	%p5, %r267, 0;
	selp.f64 	%fd11, 0d3FF0000000000000, %fd10, %p5;
	cvt.rn.f64.s32 	%fd12, %r264;
	fma.rn.f64 	%fd13, %fd11, %fd5, %fd12;
	cvt.rzi.s32.f64 	%r92, %fd13;
	ld.global.u32 	%r93, [%rd20+-4];
	cvt.rn.f64.s32 	%fd14, %r93;
	add.s32 	%r94, %r267, 1;
	cvt.rn.f64.u32 	%fd15, %r94;
	{
	.reg .b32 %temp; 
	mov.b64 	{%temp, %r95}, %fd15;
	}
	shr.u32 	%r96, %r95, 20;
	and.b32  	%r97, %r96, 2047;
	add.s32 	%r98, %r97, -1012;
	mov.b64 	%rd24, %fd15;
	shl.b64 	%rd25, %rd24, %r98;
	setp.eq.s64 	%p6, %rd25, -9223372036854775808;
	{ // callseq 1, 0
	.param .b64 param0;
	st.param.f64 	[param0], %fd15;
	.param .b64 retval0;
	call.uni (retval0), 
	__internal_accurate_pow, 
	(
	param0
	);
	ld.param.f64 	%fd16, [retval0];
	} // callseq 1
	neg.f64 	%fd18, %fd16;
	selp.f64 	%fd19, %fd18, %fd16, %p6;
	selp.f64 	%fd20, %fd19, %fd16, %p3;
	cvt.rn.f64.s32 	%fd21, %r92;
	fma.rn.f64 	%fd22, %fd20, %fd14, %fd21;
	cvt.rzi.s32.f64 	%r99, %fd22;
	ld.global.u32 	%r100, [%rd20+-8];
	cvt.rn.f64.s32 	%fd23, %r100;
	add.s32 	%r101, %r267, 2;
	cvt.rn.f64.u32 	%fd24, %r101;
	{
	.reg .b32 %temp; 
	mov.b64 	{%temp, %r102}, %fd24;
	}
	shr.u32 	%r103, %r102, 20;
	and.b32  	%r104, %r103, 2047;
	add.s32 	%r105, %r104, -1012;
	mov.b64 	%rd27, %fd24;
	shl.b64 	%rd28, %rd27, %r105;
	setp.eq.s64 	%p7, %rd28, -9223372036854775808;
	{ // callseq 2, 0
	.param .b64 param0;
	st.param.f64 	[param0], %fd24;
	.param .b64 retval0;
	call.uni (retval0), 
	__internal_accurate_pow, 
	(
	param0
	);
	ld.param.f64 	%fd25, [retval0];
	} // callseq 2
	neg.f64 	%fd27, %fd25;
	selp.f64 	%fd28, %fd27, %fd25, %p7;
	selp.f64 	%fd29, %fd28, %fd25, %p3;
	cvt.rn.f64.s32 	%fd30, %r99;
	fma.rn.f64 	%fd31, %fd29, %fd23, %fd30;
	cvt.rzi.s32.f64 	%r106, %fd31;
	add.s32 	%r266, %r266, -4;
	ld.global.u32 	%r107, [%rd18+-16];
	cvt.rn.f64.s32 	%fd32, %r107;
	add.s32 	%r108, %r267, 3;
	cvt.rn.f64.u32 	%fd33, %r108;
	{
	.reg .b32 %temp; 
	mov.b64 	{%temp, %r109}, %fd33;
	}
	shr.u32 	%r110, %r109, 20;
	and.b32  	%r111, %r110, 2047;
	add.s32 	%r112, %r111, -1012;
	mov.b64 	%rd30, %fd33;
	shl.b64 	%rd31, %rd30, %r112;
	setp.eq.s64 	%p8, %rd31, -9223372036854775808;
	{ // callseq 3, 0
	.param .b64 param0;
	st.param.f64 	[param0], %fd33;
	.param .b64 retval0;
	call.uni (retval0), 
	__internal_accurate_pow, 
	(
	param0
	);
	ld.param.f64 	%fd34, [retval0];
	} // callseq 3
	neg.f64 	%fd36, %fd34;
	selp.f64 	%fd37, %fd36, %fd34, %p8;
	selp.f64 	%fd38, %fd37, %fd34, %p3;
	cvt.rn.f64.s32 	%fd39, %r106;
	fma.rn.f64 	%fd40, %fd38, %fd32, %fd39;
	cvt.rzi.s32.f64 	%r264, %fd40;
	add.f64 	%fd70, %fd70, 0d4010000000000000;
	add.s32 	%r265, %r265, -4;
	add.s32 	%r267, %r267, 4;
	and.b32  	%r262, %r76, 2147483644;
	setp.eq.s32 	%p9, %r267, %r262;
	@%p9 bra 	$L__BB0_4;
	bra.uni 	$L__BB0_3;
$L__BB0_4:
	and.b32  	%r10, %r76, 3;
	setp.eq.s32 	%p10, %r10, 0;
	@%p10 bra 	$L__BB0_9;
	ld.param.u64 	%rd81, [_Z7fourRusPiS_iiiS_S__param_0];
	cvta.to.global.u64 	%rd4, %rd81;
	setp.eq.s32 	%p11, %r10, 1;
	@%p11 bra 	$L__BB0_7;
	setp.lt.s32 	%p12, %r4, 0;
	cvt.s64.s32 	%rd33, %r3;
	cvt.s64.s32 	%rd34, %r266;
	add.s64 	%rd35, %rd33, %rd34;
	shl.b64 	%rd36, %rd35, 2;
	add.s64 	%rd37, %rd4, %rd36;
	ld.global.u32 	%r114, [%rd37+-4];
	cvt.rn.f64.s32 	%fd41, %r114;
	cvt.rn.f64.u32 	%fd42, %r262;
	{
	.reg .b32 %temp; 
	mov.b64 	{%temp, %r115}, %fd42;
	}
	shr.u32 	%r116, %r115, 20;
	and.b32  	%r117, %r116, 2047;
	add.s32 	%r118, %r117, -1012;
	mov.b64 	%rd38, %fd42;
	shl.b64 	%rd39, %rd38, %r118;
	setp.eq.s64 	%p13, %rd39, -9223372036854775808;
	{ // callseq 4, 0
	.param .b64 param0;
	st.param.f64 	[param0], %fd42;
	.param .b64 retval0;
	call.uni (retval0), 
	__internal_accurate_pow, 
	(
	param0
	);
	ld.param.f64 	%fd43, [retval0];
	} // callseq 4
	neg.f64 	%fd45, %fd43;
	selp.f64 	%fd46, %fd45, %fd43, %p13;
	selp.f64 	%fd47, %fd46, %fd43, %p12;
	setp.eq.s32 	%p14, %r262, 0;
	selp.f64 	%fd48, 0d3FF0000000000000, %fd47, %p14;
	cvt.rn.f64.s32 	%fd49, %r264;
	fma.rn.f64 	%fd50, %fd48, %fd41, %fd49;
	cvt.rzi.s32.f64 	%r119, %fd50;
	add.s32 	%r120, %r262, 1;
	add.s32 	%r266, %r266, -2;
	ld.global.u32 	%r121, [%rd37+-8];
	cvt.rn.f64.s32 	%fd51, %r121;
	cvt.rn.f64.u32 	%fd52, %r120;
	{
	.reg .b32 %temp; 
	mov.b64 	{%temp, %r122}, %fd52;
	}
	shr.u32 	%r123, %r122, 20;
	and.b32  	%r124, %r123, 2047;
	add.s32 	%r125, %r124, -1012;
	mov.b64 	%rd41, %fd52;
	shl.b64 	%rd42, %rd41, %r125;
	setp.eq.s64 	%p15, %rd42, -9223372036854775808;
	{ // callseq 5, 0
	.param .b64 param0;
	st.param.f64 	[param0], %fd52;
	.param .b64 retval0;
	call.uni (retval0), 
	__internal_accurate_pow, 
	(
	param0
	);
	ld.param.f64 	%fd53, [retval0];
	} // callseq 5
	neg.f64 	%fd55, %fd53;
	selp.f64 	%fd56, %fd55, %fd53, %p15;
	selp.f64 	%fd57, %fd56, %fd53, %p12;
	cvt.rn.f64.s32 	%fd58, %r119;
	fma.rn.f64 	%fd59, %fd57, %fd51, %fd58;
	cvt.rzi.s32.f64 	%r264, %fd59;
	add.s32 	%r262, %r262, 2;
$L__BB0_7:
	and.b32  	%r126, %r76, 1;
	setp.eq.b32 	%p16, %r126, 1;
	not.pred 	%p17, %p16;
	@%p17 bra 	$L__BB0_9;
	setp.lt.s32 	%p18, %r4, 0;
	cvt.s64.s32 	%rd44, %r3;
	cvt.s64.s32 	%rd45, %r266;
	add.s64 	%rd46, %rd44, %rd45;
	shl.b64 	%rd47, %rd46, 2;
	add.s64 	%rd48, %rd4, %rd47;
	ld.global.u32 	%r127, [%rd48+-4];
	cvt.rn.f64.s32 	%fd60, %r127;
	cvt.rn.f64.u32 	%fd61, %r262;
	{
	.reg .b32 %temp; 
	mov.b64 	{%temp, %r128}, %fd61;
	}
	shr.u32 	%r129, %r128, 20;
	and.b32  	%r130, %r129, 2047;
	add.s32 	%r131, %r130, -1012;
	mov.b64 	%rd49, %fd61;
	shl.b64 	%rd50, %rd49, %r131;
	setp.eq.s64 	%p19, %rd50, -9223372036854775808;
	{ // callseq 6, 0
	.param .b64 param0;
	st.param.f64 	[param0], %fd61;
	.param .b64 retval0;
	call.uni (retval0), 
	__internal_accurate_pow, 
	(
	param0
	);
	ld.param.f64 	%fd62, [retval0];
	} // callseq 6
	neg.f64 	%fd64, %fd62;
	selp.f64 	%fd65, %fd64, %fd62, %p19;
	selp.f64 	%fd66, %fd65, %fd62, %p18;
	setp.eq.s32 	%p20, %r262, 0;
	selp.f64 	%fd67, 0d3FF0000000000000, %fd66, %p20;
	cvt.rn.f64.s32 	%fd68, %r264;
	fma.rn.f64 	%fd69, %fd67, %fd60, %fd68;
	cvt.rzi.s32.f64 	%r264, %fd69;
$L__BB0_9:
	setp.lt.s32 	%p21, %r75, 1;
	@%p21 bra 	$L__BB0_34;
	mul.lo.s32 	%r20, %r264, %r75;
	mul.lo.s32 	%r21, %r75, %r1;
	and.b32  	%r22, %r75, 15;
	setp.lt.u32 	%p22, %r75, 16;
	mov.b32 	%r269, 0;
	@%p22 bra 	$L__BB0_13;
	and.b32  	%r269, %r75, 2147483632;
	neg.s32 	%r277, %r269;
	add.s64 	%rd5, %rd1, 32;
	add.s64 	%rd6, %rd2, 32;
	mov.u32 	%r275, %r21;
	mov.u32 	%r276, %r20;
$L__BB0_12:
	.pragma "nounroll";
	mul.wide.s32 	%rd52, %r276, 4;
	add.s64 	%rd53, %rd5, %rd52;
	mul.wide.s32 	%rd54, %r275, 4;
	add.s64 	%rd55, %rd6, %rd54;
	ld.global.u32 	%r133, [%rd53+-32];
	st.global.u32 	[%rd55+-32], %r133;
	ld.global.u32 	%r134, [%rd53+-28];
	st.global.u32 	[%rd55+-28], %r134;
	ld.global.u32 	%r135, [%rd53+-24];
	st.global.u32 	[%rd55+-24], %r135;
	ld.global.u32 	%r136, [%rd53+-20];
	st.global.u32 	[%rd55+-20], %r136;
	ld.global.u32 	%r137, [%rd53+-16];
	st.global.u32 	[%rd55+-16], %r137;
	ld.global.u32 	%r138, [%rd53+-12];
	st.global.u32 	[%rd55+-12], %r138;
	ld.global.u32 	%r139, [%rd53+-8];
	st.global.u32 	[%rd55+-8], %r139;
	ld.global.u32 	%r140, [%rd53+-4];
	st.global.u32 	[%rd55+-4], %r140;
	ld.global.u32 	%r141, [%rd53];
	st.global.u32 	[%rd55], %r141;
	ld.global.u32 	%r142, [%rd53+4];
	st.global.u32 	[%rd55+4], %r142;
	ld.global.u32 	%r143, [%rd53+8];
	st.global.u32 	[%rd55+8], %r143;
	ld.global.u32 	%r144, [%rd53+12];
	st.global.u32 	[%rd55+12], %r144;
	ld.global.u32 	%r145, [%rd53+16];
	st.global.u32 	[%rd55+16], %r145;
	ld.global.u32 	%r146, [%rd53+20];
	st.global.u32 	[%rd55+20], %r146;
	ld.global.u32 	%r147, [%rd53+24];
	st.global.u32 	[%rd55+24], %r147;
	ld.global.u32 	%r148, [%rd53+28];
	st.global.u32 	[%rd55+28], %r148;
	add.s32 	%r277, %r277, 16;
	add.s32 	%r276, %r276, 16;
	add.s32 	%r275, %r275, 16;
	setp.eq.s32 	%p23, %r277, 0;
	@%p23 bra 	$L__BB0_13;
	bra.uni 	$L__BB0_12;
$L__BB0_13:
	setp.eq.s32 	%p24, %r22, 0;
	@%p24 bra 	$L__BB0_22;
	and.b32  	%r35, %r75, 7;
	setp.lt.u32 	%p25, %r22, 8;
	@%p25 bra 	$L__BB0_16;
	add.s32 	%r149, %r269, %r20;
	mul.wide.s32 	%rd56, %r149, 4;
	add.s64 	%rd57, %rd1, %rd56;
	ld.global.u32 	%r150, [%rd57];
	add.s32 	%r151, %r269, %r21;
	mul.wide.s32 	%rd58, %r151, 4;
	add.s64 	%rd59, %rd2, %rd58;
	st.global.u32 	[%rd59], %r150;
	ld.global.u32 	%r152, [%rd57+4];
	st.global.u32 	[%rd59+4], %r152;
	ld.global.u32 	%r153, [%rd57+8];
	st.global.u32 	[%rd59+8], %r153;
	ld.global.u32 	%r154, [%rd57+12];
	st.global.u32 	[%rd59+12], %r154;
	ld.global.u32 	%r155, [%rd57+16];
	st.global.u32 	[%rd59+16], %r155;
	ld.global.u32 	%r156, [%rd57+20];
	st.global.u32 	[%rd59+20], %r156;
	ld.global.u32 	%r157, [%rd57+24];
	st.global.u32 	[%rd59+24], %r157;
	ld.global.u32 	%r158, [%rd57+28];
	st.global.u32 	[%rd59+28], %r158;
	add.s32 	%r269, %r269, 8;
$L__BB0_16:
	setp.eq.s32 	%p26, %r35, 0;
	@%p26 bra 	$L__BB0_22;
	and.b32  	%r38, %r75, 3;
	setp.lt.u32 	%p27, %r35, 4;
	@%p27 bra 	$L__BB0_19;
	add.s32 	%r159, %r269, %r20;
	mul.wide.s32 	%rd60, %r159, 4;
	add.s64 	%rd61, %rd1, %rd60;
	ld.global.u32 	%r160, [%rd61];
	add.s32 	%r161, %r269, %r21;
	mul.wide.s32 	%rd62, %r161, 4;
	add.s64 	%rd63, %rd2, %rd62;
	st.global.u32 	[%rd63], %r160;
	ld.global.u32 	%r162, [%rd61+4];
	st.global.u32 	[%rd63+4], %r162;
	ld.global.u32 	%r163, [%rd61+8];
	st.global.u32 	[%rd63+8], %r163;
	ld.global.u32 	%r164, [%rd61+12];
	st.global.u32 	[%rd63+12], %r164;
	add.s32 	%r269, %r269, 4;
$L__BB0_19:
	setp.eq.s32 	%p28, %r38, 0;
	@%p28 bra 	$L__BB0_22;
	add.s32 	%r274, %r269, %r21;
	add.s32 	%r273, %r269, %r20;
	neg.s32 	%r272, %r38;
$L__BB0_21:
	.pragma "nounroll";
	mul.wide.s32 	%rd64, %r274, 4;
	add.s64 	%rd65, %rd2, %rd64;
	mul.wide.s32 	%rd66, %r273, 4;
	add.s64 	%rd67, %rd1, %rd66;
	ld.global.u32 	%r165, [%rd67];
	st.global.u32 	[%rd65], %r165;
	add.s32 	%r274, %r274, 1;
	add.s32 	%r273, %r273, 1;
	add.s32 	%r272, %r272, 1;
	setp.ne.s32 	%p29, %r272, 0;
	@%p29 bra 	$L__BB0_21;
$L__BB0_22:
	setp.lt.u32 	%p30, %r75, 16;
	mov.b32 	%r280, 0;
	@%p30 bra 	$L__BB0_25;
	and.b32  	%r280, %r75, 2147483632;
	neg.s32 	%r279, %r280;
	add.s64 	%rd7, %rd3, 32;
	add.s64 	%rd8, %rd2, 32;
	mov.u32 	%r278, %r21;
$L__BB0_24:
	.pragma "nounroll";
	mul.wide.s32 	%rd68, %r278, 4;
	add.s64 	%rd69, %rd7, %rd68;
	add.s64 	%rd70, %rd8, %rd68;
	ld.global.u32 	%r167, [%rd69+-32];
	ld.global.u32 	%r168, [%rd70+-32];
	or.b32  	%r169, %r168, %r167;
	st.global.u32 	[%rd69+-32], %r169;
	ld.global.u32 	%r170, [%rd69+-28];
	ld.global.u32 	%r171, [%rd70+-28];
	or.b32  	%r172, %r171, %r170;
	st.global.u32 	[%rd69+-28], %r172;
	ld.global.u32 	%r173, [%rd69+-24];
	ld.global.u32 	%r174, [%rd70+-24];
	or.b32  	%r175, %r174, %r173;
	st.global.u32 	[%rd69+-24], %r175;
	ld.global.u32 	%r176, [%rd69+-20];
	ld.global.u32 	%r177, [%rd70+-20];
	or.b32  	%r178, %r177, %r176;
	st.global.u32 	[%rd69+-20], %r178;
	ld.global.u32 	%r179, [%rd69+-16];
	ld.global.u32 	%r180, [%rd70+-16];
	or.b32  	%r181, %r180, %r179;
	st.global.u32 	[%rd69+-16], %r181;
	ld.global.u32 	%r182, [%rd69+-12];
	ld.global.u32 	%r183, [%rd70+-12];
	or.b32  	%r184, %r183, %r182;
	st.global.u32 	[%rd69+-12], %r184;
	ld.global.u32 	%r185, [%rd69+-8];
	ld.global.u32 	%r186, [%rd70+-8];
	or.b32  	%r187, %r186, %r185;
	st.global.u32 	[%rd69+-8], %r187;
	ld.global.u32 	%r188, [%rd69+-4];
	ld.global.u32 	%r189, [%rd70+-4];
	or.b32  	%r190, %r189, %r188;
	st.global.u32 	[%rd69+-4], %r190;
	ld.global.u32 	%r191, [%rd69];
	ld.global.u32 	%r192, [%rd70];
	or.b32  	%r193, %r192, %r191;
	st.global.u32 	[%rd69], %r193;
	ld.global.u32 	%r194, [%rd69+4];
	ld.global.u32 	%r195, [%rd70+4];
	or.b32  	%r196, %r195, %r194;
	st.global.u32 	[%rd69+4], %r196;
	ld.global.u32 	%r197, [%rd69+8];
	ld.global.u32 	%r198, [%rd70+8];
	or.b32  	%r199, %r198, %r197;
	st.global.u32 	[%rd69+8], %r199;
	ld.global.u32 	%r200, [%rd69+12];
	ld.global.u32 	%r201, [%rd70+12];
	or.b32  	%r202, %r201, %r200;
	st.global.u32 	[%rd69+12], %r202;
	ld.global.u32 	%r203, [%rd69+16];
	ld.global.u32 	%r204, [%rd70+16];
	or.b32  	%r205, %r204, %r203;
	st.global.u32 	[%rd69+16], %r205;
	ld.global.u32 	%r206, [%rd69+20];
	ld.global.u32 	%r207, [%rd70+20];
	or.b32  	%r208, %r207, %r206;
	st.global.u32 	[%rd69+20], %r208;
	ld.global.u32 	%r209, [%rd69+24];
	ld.global.u32 	%r210, [%rd70+24];
	or.b32  	%r211, %r210, %r209;
	st.global.u32 	[%rd69+24], %r211;
	ld.global.u32 	%r212, [%rd69+28];
	ld.global.u32 	%r213, [%rd70+28];
	or.b32  	%r214, %r213, %r212;
	st.global.u32 	[%rd69+28], %r214;
	add.s32 	%r279, %r279, 16;
	add.s32 	%r278, %r278, 16;
	setp.ne.s32 	%p31, %r279, 0;
	@%p31 bra 	$L__BB0_24;
$L__BB0_25:
	setp.eq.s32 	%p32, %r22, 0;
	@%p32 bra 	$L__BB0_34;
	and.b32  	%r63, %r75, 7;
	setp.lt.u32 	%p33, %r22, 8;
	@%p33 bra 	$L__BB0_28;
	add.s32 	%r215, %r280, %r21;
	mul.wide.s32 	%rd71, %r215, 4;
	add.s64 	%rd72, %rd3, %rd71;
	ld.global.u32 	%r216, [%rd72];
	add.s64 	%rd73, %rd2, %rd71;
	ld.global.u32 	%r217, [%rd73];
	or.b32  	%r218, %r217, %r216;
	st.global.u32 	[%rd72], %r218;
	ld.global.u32 	%r219, [%rd72+4];
	ld.global.u32 	%r220, [%rd73+4];
	or.b32  	%r221, %r220, %r219;
	st.global.u32 	[%rd72+4], %r221;
	ld.global.u32 	%r222, [%rd72+8];
	ld.global.u32 	%r223, [%rd73+8];
	or.b32  	%r224, %r223, %r222;
	st.global.u32 	[%rd72+8], %r224;
	ld.global.u32 	%r225, [%rd72+12];
	ld.global.u32 	%r226, [%rd73+12];
	or.b32  	%r227, %r226, %r225;
	st.global.u32 	[%rd72+12], %r227;
	ld.global.u32 	%r228, [%rd72+16];
	ld.global.u32 	%r229, [%rd73+16];
	or.b32  	%r230, %r229, %r228;
	st.global.u32 	[%rd72+16], %r230;
	ld.global.u32 	%r231, [%rd72+20];
	ld.global.u32 	%r232, [%rd73+20];
	or.b32  	%r233, %r232, %r231;
	st.global.u32 	[%rd72+20], %r233;
	ld.global.u32 	%r234, [%rd72+24];
	ld.global.u32 	%r235, [%rd73+24];
	or.b32  	%r236, %r235, %r234;
	st.global.u32 	[%rd72+24], %r236;
	ld.global.u32 	%r237, [%rd72+28];
	ld.global.u32 	%r238, [%rd73+28];
	or.b32  	%r239, %r238, %r237;
	st.global.u32 	[%rd72+28], %r239;
	add.s32 	%r280, %r280, 8;
$L__BB0_28:
	setp.eq.s32 	%p34, %r63, 0;
	@%p34 bra 	$L__BB0_34;
	and.b32  	%r66, %r75, 3;
	setp.lt.u32 	%p35, %r63, 4;
	@%p35 bra 	$L__BB0_31;
	add.s32 	%r240, %r280, %r21;
	mul.wide.s32 	%rd74, %r240, 4;
	add.s64 	%rd75, %rd3, %rd74;
	ld.global.u32 	%r241, [%rd75];
	add.s64 	%rd76, %rd2, %rd74;
	ld.global.u32 	%r242, [%rd76];
	or.b32  	%r243, %r242, %r241;
	st.global.u32 	[%rd75], %r243;
	ld.global.u32 	%r244, [%rd75+4];
	ld.global.u32 	%r245, [%rd76+4];
	or.b32  	%r246, %r245, %r244;
	st.global.u32 	[%rd75+4], %r246;
	ld.global.u32 	%r247, [%rd75+8];
	ld.global.u32 	%r248, [%rd76+8];
	or.b32  	%r249, %r248, %r247;
	st.global.u32 	[%rd75+8], %r249;
	ld.global.u32 	%r250, [%rd75+12];
	ld.global.u32 	%r251, [%rd76+12];
	or.b32  	%r252, %r251, %r250;
	st.global.u32 	[%rd75+12], %r252;
	add.s32 	%r280, %r280, 4;
$L__BB0_31:
	setp.eq.s32 	%p36, %r66, 0;
	@%p36 bra 	$L__BB0_34;
	add.s32 	%r284, %r280, %r21;
	neg.s32 	%r283, %r66;
$L__BB0_33:
	.pragma "nounroll";
	mul.wide.s32 	%rd77, %r284, 4;
	add.s64 	%rd78, %rd2, %rd77;
	add.s64 	%rd79, %rd3, %rd77;
	ld.global.u32 	%r253, [%rd79];
	ld.global.u32 	%r254, [%rd78];
	or.b32  	%r255, %r254, %r253;
	st.global.u32 	[%rd79], %r255;
	add.s32 	%r284, %r284, 1;
	add.s32 	%r283, %r283, 1;
	setp.ne.s32 	%p37, %r283, 0;
	@%p37 bra 	$L__BB0_33;
$L__BB0_34:
	ret;

}
	// .globl	_Z4helpPiS_iS_b
.visible .entry _Z4helpPiS_iS_b(
	.param .u64 .ptr .align 1 _Z4helpPiS_iS_b_param_0,
	.param .u64 .ptr .align 1 _Z4helpPiS_iS_b_param_1,
	.param .u32 _Z4helpPiS_iS_b_param_2,
	.param .u64 .ptr .align 1 _Z4helpPiS_iS_b_param_3,
	.param .u8 _Z4helpPiS_iS_b_param_4
)
{
	.reg .b32 	%r<8>;
	.reg .b64 	%rd<11>;

	ld.param.u64 	%rd1, [_Z4helpPiS_iS_b_param_0];
	ld.param.u64 	%rd2, [_Z4helpPiS_iS_b_param_1];
	ld.param.u64 	%rd3, [_Z4helpPiS_iS_b_param_3];
	cvta.to.global.u64 	%rd4, %rd3;
	cvta.to.global.u64 	%rd5, %rd2;
	cvta.to.global.u64 	%rd6, %rd1;
	mov.u32 	%r1, %tid.x;
	mov.u32 	%r2, %ntid.x;
	mov.u32 	%r3, %ctaid.x;
	mad.lo.s32 	%r4, %r2, %r3, %r1;
	mul.wide.s32 	%rd7, %r4, 4;
	add.s64 	%rd8, %rd6, %rd7;
	ld.global.u32 	%r5, [%rd8];
	add.s64 	%rd9, %rd5, %rd7;
	ld.global.u32 	%r6, [%rd9];
	or.b32  	%r7, %r6, %r5;
	add.s64 	%rd10, %rd4, %rd7;
	st.global.u32 	[%rd10], %r7;
	ret;

}
.func  (.param .b64 func_retval0) __internal_accurate_pow(
	.param .b64 __internal_accurate_pow_param_0
)
{
	.reg .pred 	%p<8>;
	.reg .b32 	%r<46>;
	.reg .b32 	%f<3>;
	.reg .b64 	%fd<109>;

	ld.param.f64 	%fd10, [__internal_accurate_pow_param_0];
	mov.f64 	%fd11, 0d4000000000000000;
	{
	.reg .b32 %temp; 
	mov.b64 	{%temp, %r8}, %fd11;
	}
	{
	.reg .b32 %temp; 
	mov.b64 	{%r9, %temp}, %fd11;
	}
	shr.u32 	%r10, %r8, 20;
	setp.lt.u32 	%p1, %r8, 1048576;
	mov.f64 	%fd12, 0d4360000000000000;
	{
	.reg .b32 %temp; 
	mov.b64 	{%temp, %r11}, %fd12;
	}
	{
	.reg .b32 %temp; 
	mov.b64 	{%r12, %temp}, %fd12;
	}
	shr.u32 	%r13, %r11, 20;
	add.s32 	%r14, %r13, -54;
	selp.b32 	%r15, %r12, %r9, %p1;
	selp.b32 	%r16, %r11, %r8, %p1;
	selp.b32 	%r1, %r14, %r10, %p1;
	add.s32 	%r45, %r1, -1023;
	and.b32  	%r17, %r16, -2146435073;
	or.b32  	%r18, %r17, 1072693248;
	mov.b64 	%fd107, {%r15, %r18};
	setp.lt.u32 	%p2, %r18, 1073127583;
	@%p2 bra 	$L__BB2_2;
	{
	.reg .b32 %temp; 
	mov.b64 	{%r19, %temp}, %fd107;
	}
	{
	.reg .b32 %temp; 
	mov.b64 	{%temp, %r20}, %fd107;
	}
	add.s32 	%r21, %r20, -1048576;
	mov.b64 	%fd107, {%r19, %r21};
	add.s32 	%r45, %r1, -1022;
$L__BB2_2:
	add.f64 	%fd13, %fd107, 0dBFF0000000000000;
	add.f64 	%fd14, %fd107, 0d3FF0000000000000;
	rcp.approx.ftz.f64 	%fd15, %fd14;
	neg.f64 	%fd16, %fd14;
	fma.rn.f64 	%fd17, %fd16, %fd15, 0d3FF0000000000000;
	fma.rn.f64 	%fd18, %fd17, %fd17, %fd17;
	fma.rn.f64 	%fd19, %fd18, %fd15, %fd15;
	mul.f64 	%fd20, %fd13, %fd19;
	fma.rn.f64 	%fd21, %fd13, %fd19, %fd20;
	mul.f64 	%fd22, %fd21, %fd21;
	fma.rn.f64 	%fd23, %fd22, 0d3EB0F5FF7D2CAFE2, 0d3ED0F5D241AD3B5A;
	fma.rn.f64 	%fd24, %fd23, %fd22, 0d3EF3B20A75488A3F;
	fma.rn.f64 	%fd25, %fd24, %fd22, 0d3F1745CDE4FAECD5;
	fma.rn.f64 	%fd26, %fd25, %fd22, 0d3F3C71C7258A578B;
	fma.rn.f64 	%fd27, %fd26, %fd22, 0d3F6249249242B910;
	fma.rn.f64 	%fd28, %fd27, %fd22, 0d3F89999999999DFB;
	sub.f64 	%fd29, %fd13, %fd21;
	add.f64 	%fd30, %fd29, %fd29;
	neg.f64 	%fd31, %fd21;
	fma.rn.f64 	%fd32, %fd31, %fd13, %fd30;
	mul.f64 	%fd33, %fd19, %fd32;
	fma.rn.f64 	%fd34, %fd22, %fd28, 0d3FB5555555555555;
	mov.f64 	%fd35, 0d3FB5555555555555;
	sub.f64 	%fd36, %fd35, %fd34;
	fma.rn.f64 	%fd37, %fd22, %fd28, %fd36;
	add.f64 	%fd38, %fd37, 0dBC46A4CB00B9E7B0;
	add.f64 	%fd39, %fd34, %fd38;
	sub.f64 	%fd40, %fd34, %fd39;
	add.f64 	%fd41, %fd38, %fd40;
	mul.rn.f64 	%fd42, %fd21, %fd21;
	neg.f64 	%fd43, %fd42;
	fma.rn.f64 	%fd44, %fd21, %fd21, %fd43;
	{
	.reg .b32 %temp; 
	mov.b64 	{%r22, %temp}, %fd33;
	}
	{
	.reg .b32 %temp; 
	mov.b64 	{%temp, %r23}, %fd33;
	}
	add.s32 	%r24, %r23, 1048576;
	mov.b64 	%fd45, {%r22, %r24};
	fma.rn.f64 	%fd46, %fd21, %fd45, %fd44;
	mul.rn.f64 	%fd47, %fd42, %fd21;
	neg.f64 	%fd48, %fd47;
	fma.rn.f64 	%fd49, %fd42, %fd21, %fd48;
	fma.rn.f64 	%fd50, %fd42, %fd33, %fd49;
	fma.rn.f64 	%fd51, %fd46, %fd21, %fd50;
	mul.rn.f64 	%fd52, %fd39, %fd47;
	neg.f64 	%fd53, %fd52;
	fma.rn.f64 	%fd54, %fd39, %fd47, %fd53;
	fma.rn.f64 	%fd55, %fd39, %fd51, %fd54;
	fma.rn.f64 	%fd56, %fd41, %fd47, %fd55;
	add.f64 	%fd57, %fd52, %fd56;
	sub.f64 	%fd58, %fd52, %fd57;
	add.f64 	%fd59, %fd56, %fd58;
	add.f64 	%fd60, %fd21, %fd57;
	sub.f64 	%fd61, %fd21, %fd60;
	add.f64 	%fd62, %fd57, %fd61;
	add.f64 	%fd63, %fd59, %fd62;
	add.f64 	%fd64, %fd33, %fd63;
	add.f64 	%fd65, %fd60, %fd64;
	sub.f64 	%fd66, %fd60, %fd65;
	add.f64 	%fd67, %fd64, %fd66;
	xor.b32  	%r25, %r45, -2147483648;
	mov.b32 	%r26, 1127219200;
	mov.b64 	%fd68, {%r25, %r26};
	mov.b32 	%r27, -2147483648;
	mov.b64 	%fd69, {%r27, %r26};
	sub.f64 	%fd70, %fd68, %fd69;
	fma.rn.f64 	%fd71, %fd70, 0d3FE62E42FEFA39EF, %fd65;
	fma.rn.f64 	%fd72, %fd70, 0dBFE62E42FEFA39EF, %fd71;
	sub.f64 	%fd73, %fd72, %fd65;
	sub.f64 	%fd74, %fd67, %fd73;
	fma.rn.f64 	%fd75, %fd70, 0d3C7ABC9E3B39803F, %fd74;
	add.f64 	%fd76, %fd71, %fd75;
	sub.f64 	%fd77, %fd71, %fd76;
	add.f64 	%fd78, %fd75, %fd77;
	{
	.reg .b32 %temp; 
	mov.b64 	{%temp, %r28}, %fd10;
	}
	{
	.reg .b32 %temp; 
	mov.b64 	{%r29, %temp}, %fd10;
	}
	shl.b32 	%r30, %r28, 1;
	setp.gt.u32 	%p3, %r30, -33554433;
	and.b32  	%r31, %r28, -15728641;
	selp.b32 	%r32, %r31, %r28, %p3;
	mov.b64 	%fd79, {%r29, %r32};
	mul.rn.f64 	%fd80, %fd76, %fd79;
	neg.f64 	%fd81, %fd80;
	fma.rn.f64 	%fd82, %fd76, %fd79, %fd81;
	fma.rn.f64 	%fd83, %fd78, %fd79, %fd82;
	add.f64 	%fd4, %fd80, %fd83;
	sub.f64 	%fd84, %fd80, %fd4;
	add.f64 	%fd5, %fd83, %fd84;
	fma.rn.f64 	%fd85, %fd4, 0d3FF71547652B82FE, 0d4338000000000000;
	{
	.reg .b32 %temp; 
	mov.b64 	{%r5, %temp}, %fd85;
	}
	mov.f64 	%fd86, 0dC338000000000000;
	add.rn.f64 	%fd87, %fd85, %fd86;
	fma.rn.f64 	%fd88, %fd87, 0dBFE62E42FEFA39EF, %fd4;
	fma.rn.f64 	%fd89, %fd87, 0dBC7ABC9E3B39803F, %fd88;
	fma.rn.f64 	%fd90, %fd89, 0d3E5ADE1569CE2BDF, 0d3E928AF3FCA213EA;
	fma.rn.f64 	%fd91, %fd90, %fd89, 0d3EC71DEE62401315;
	fma.rn.f64 	%fd92, %fd91, %fd89, 0d3EFA01997C89EB71;
	fma.rn.f64 	%fd93, %fd92, %fd89, 0d3F2A01A014761F65;
	fma.rn.f64 	%fd94, %fd93, %fd89, 0d3F56C16C1852B7AF;
	fma.rn.f64 	%fd95, %fd94, %fd89, 0d3F81111111122322;
	fma.rn.f64 	%fd96, %fd95, %fd89, 0d3FA55555555502A1;
	fma.rn.f64 	%fd97, %fd96, %fd89, 0d3FC5555555555511;
	fma.rn.f64 	%fd98, %fd97, %fd89, 0d3FE000000000000B;
	fma.rn.f64 	%fd99, %fd98, %fd89, 0d3FF0000000000000;
	fma.rn.f64 	%fd100, %fd99, %fd89, 0d3FF0000000000000;
	{
	.reg .b32 %temp; 
	mov.b64 	{%r6, %temp}, %fd100;
	}
	{
	.reg .b32 %temp; 
	mov.b64 	{%temp, %r7}, %fd100;
	}
	shl.b32 	%r33, %r5, 20;
	add.s32 	%r34, %r33, %r7;
	mov.b64 	%fd108, {%r6, %r34};
	{
	.reg .b32 %temp; 
	mov.b64 	{%temp, %r35}, %fd4;
	}
	mov.b32 	%f2, %r35;
	abs.f32 	%f1, %f2;
	setp.lt.f32 	%p4, %f1, 0f4086232B;
	@%p4 bra 	$L__BB2_5;
	setp.lt.f64 	%p5, %fd4, 0d0000000000000000;
	add.f64 	%fd101, %fd4, 0d7FF0000000000000;
	selp.f64 	%fd108, 0d0000000000000000, %fd101, %p5;
	setp.geu.f32 	%p6, %f1, 0f40874800;
	@%p6 bra 	$L__BB2_5;
	shr.u32 	%r36, %r5, 31;
	add.s32 	%r37, %r5, %r36;
	shr.s32 	%r38, %r37, 1;
	shl.b32 	%r39, %r38, 20;
	add.s32 	%r40, %r7, %r39;
	mov.b64 	%fd102, {%r6, %r40};
	sub.s32 	%r41, %r5, %r38;
	shl.b32 	%r42, %r41, 20;
	add.s32 	%r43, %r42, 1072693248;
	mov.b32 	%r44, 0;
	mov.b64 	%fd103, {%r44, %r43};
	mul.f64 	%fd108, %fd103, %fd102;
$L__BB2_5:
	abs.f64 	%fd104, %fd108;
	setp.eq.f64 	%p7, %fd104, 0d7FF0000000000000;
	fma.rn.f64 	%fd105, %fd108, %fd5, %fd108;
	selp.f64 	%fd106, %fd108, %fd105, %p7;
	st.param.f64 	[func_retval0], %fd106;
	ret;

}


// ===== COMPILED SASS (sm_100) =====

	.target	sm_100

	.elftype	@"ET_EXEC"


//--------------------- .note.nv.tkinfo           --------------------------
	.section	.note.nv.tkinfo,"",@"SHT_NOTE"
	.sectionflags	@"SHF_NOTE_NV_TKINFO"
	.tkinfo
        /*0018*/ 	.word	0x00000002
        /*0030*/ 	.string	""
        /*0030*/ 	.string	"ptxas"
        /*0030*/ 	.string	"Cuda compilation tools, release 13.0, V13.0.88"
        /*0030*/ 	.string	"Build cuda_13.0.r13.0/compiler.36424714_0"
        /*0030*/ 	.string	"-arch sm_100 -m 64 "



//--------------------- .note.nv.cuinfo           --------------------------
	.section	.note.nv.cuinfo,"",@"SHT_NOTE"
	.sectionflags	@"SHF_NOTE_NV_CUINFO"
        /*0018*/ 	.short	0x0002
        /*001a*/ 	.short	0x0064
        /*001c*/ 	.short	0x0082
	.zero		2


//--------------------- .nv.info                  --------------------------
	.section	.nv.info,"",@"SHT_CUDA_INFO"
	.align	4


	//----- nvinfo : EIATTR_REGCOUNT
	.align		4
        /*0000*/ 	.byte	0x04, 0x2f
        /*0002*/ 	.short	(.L_1 - .L_0)
	.align		4
.L_0:
        /*0004*/ 	.word	index@(_Z7fourRusPiS_iiiS_S_)
        /*0008*/ 	.word	0x00000028


	//----- nvinfo : EIATTR_FRAME_SIZE
	.align		4
.L_1:
        /*000c*/ 	.byte	0x04, 0x11
        /*000e*/ 	.short	(.L_3 - .L_2)
	.align		4
.L_2:
        /*0010*/ 	.word	index@($_Z7fourRusPiS_iiiS_S_$__internal_accurate_pow)
        /*0014*/ 	.word	0x00000000


	//----- nvinfo : EIATTR_FRAME_SIZE
	.align		4
.L_3:
        /*0018*/ 	.byte	0x04, 0x11
        /*001a*/ 	.short	(.L_5 - .L_4)
	.align		4
.L_4:
        /*001c*/ 	.word	index@(_Z7fourRusPiS_iiiS_S_)
        /*0020*/ 	.word	0x00000000


	//----- nvinfo : EIATTR_REGCOUNT
	.align		4
.L_5:
        /*0024*/ 	.byte	0x04, 0x2f
        /*0026*/ 	.short	(.L_7 - .L_6)
	.align		4
.L_6:
        /*0028*/ 	.word	index@(_Z4helpPiS_iS_b)
        /*002c*/ 	.word	0x0000000c


	//----- nvinfo : EIATTR_FRAME_SIZE
	.align		4
.L_7:
        /*0030*/ 	.byte	0x04, 0x11
        /*0032*/ 	.short	(.L_9 - .L_8)
	.align		4
.L_8:
        /*0034*/ 	.word	index@(_Z4helpPiS_iS_b)
        /*0038*/ 	.word	0x00000000


	//----- nvinfo : EIATTR_MIN_STACK_SIZE
	.align		4
.L_9:
        /*003c*/ 	.byte	0x04, 0x12
        /*003e*/ 	.short	(.L_11 - .L_10)
	.align		4
.L_10:
        /*0040*/ 	.word	index@(_Z4helpPiS_iS_b)
        /*0044*/ 	.word	0x00000000


	//----- nvinfo : EIATTR_MIN_STACK_SIZE
	.align		4
.L_11:
        /*0048*/ 	.byte	0x04, 0x12
        /*004a*/ 	.short	(.L_13 - .L_12)
	.align		4
.L_12:
        /*004c*/ 	.word	index@(_Z7fourRusPiS_iiiS_S_)
        /*0050*/ 	.word	0x00000000
.L_13:


//--------------------- .nv.compat                --------------------------
	.section	.nv.compat,"",@"SHT_CUDA_COMPAT_INFO"
	.align	4
        /*0000*/ 	.byte	0x02, 0x09, 0x00, 0x00, 0x02, 0x02, 0x01, 0x00, 0x02, 0x05, 0x05, 0x00, 0x03, 0x07, 0x01, 0x01
        /*0010*/ 	.byte	0x02, 0x03, 0x00, 0x00, 0x02, 0x06, 0x01, 0x00, 0x04, 0x0b, 0x08, 0x00, 0x01, 0x00, 0x00, 0x00
        /*0020*/ 	.byte	0x00, 0x00, 0x00, 0x00


//--------------------- .nv.info._Z4helpPiS_iS_b  --------------------------
	.section	.nv.info._Z4helpPiS_iS_b,"",@"SHT_CUDA_INFO"
	.sectionflags	@""
	.align	4


	//----- nvinfo : EIATTR_CUDA_API_VERSION
	.align		4
        /*0000*/ 	.byte	0x04, 0x37
        /*0002*/ 	.short	(.L_15 - .L_14)
.L_14:
        /*0004*/ 	.word	0x00000082


	//----- nvinfo : EIATTR_KPARAM_INFO
	.align		4
.L_15:
        /*0008*/ 	.byte	0x04, 0x17
        /*000a*/ 	.short	(.L_17 - .L_16)
.L_16:
        /*000c*/ 	.word	0x00000000
        /*0010*/ 	.short	0x0004
        /*0012*/ 	.short	0x0020
        /*0014*/ 	.byte	0x00, 0xf0, 0x05, 0x00


	//----- nvinfo : EIATTR_KPARAM_INFO
	.align		4
.L_17:
        /*0018*/ 	.byte	0x04, 0x17
        /*001a*/ 	.short	(.L_19 - .L_18)
.L_18:
        /*001c*/ 	.word	0x00000000
        /*0020*/ 	.short	0x0003
        /*0022*/ 	.short	0x0018
        /*0024*/ 	.byte	0x00, 0xf5, 0x21, 0x00


	//----- nvinfo : EIATTR_KPARAM_INFO
	.align		4
.L_19:
        /*0028*/ 	.byte	0x04, 0x17
        /*002a*/ 	.short	(.L_21 - .L_20)
.L_20:
        /*002c*/ 	.word	0x00000000
        /*0030*/ 	.short	0x0002
        /*0032*/ 	.short	0x0010
        /*0034*/ 	.byte	0x00, 0xf0, 0x11, 0x00


	//----- nvinfo : EIATTR_KPARAM_INFO
	.align		4
.L_21:
        /*0038*/ 	.byte	0x04, 0x17
        /*003a*/ 	.short	(.L_23 - .L_22)
.L_22:
        /*003c*/ 	.word	0x00000000
        /*0040*/ 	.short	0x0001
        /*0042*/ 	.short	0x0008
        /*0044*/ 	.byte	0x00, 0xf5, 0x21, 0x00


	//----- nvinfo : EIATTR_KPARAM_INFO
	.align		4
.L_23:
        /*0048*/ 	.byte	0x04, 0x17
        /*004a*/ 	.short	(.L_25 - .L_24)
.L_24:
        /*004c*/ 	.word	0x00000000
        /*0050*/ 	.short	0x0000
        /*0052*/ 	.short	0x0000
        /*0054*/ 	.byte	0x00, 0xf5, 0x21, 0x00


	//----- nvinfo : EIATTR_SPARSE_MMA_MASK
	.align		4
.L_25:
        /*0058*/ 	.byte	0x03, 0x50
        /*005a*/ 	.short	0x0000


	//----- nvinfo : EIATTR_MAXREG_COUNT
	.align		4
        /*005c*/ 	.byte	0x03, 0x1b
        /*005e*/ 	.short	0x00ff


	//----- nvinfo : EIATTR_MERCURY_ISA_VERSION
	.align		4
        /*0060*/ 	.byte	0x03, 0x5f
        /*0062*/ 	.short	0x0101


	//----- nvinfo : EIATTR_VRC_CTA_INIT_COUNT
	.align		4
        /*0064*/ 	.byte	0x02, 0x4a
	.zero		1
	.zero		1


	//----- nvinfo : EIATTR_EXIT_INSTR_OFFSETS
	.align		4
        /*0068*/ 	.byte	0x04, 0x1c
        /*006a*/ 	.short	(.L_27 - .L_26)


	//   ....[0]....
.L_26:
        /*006c*/ 	.word	0x00000100


	//----- nvinfo : EIATTR_CBANK_PARAM_SIZE
	.align		4
.L_27:
        /*0070*/ 	.byte	0x03, 0x19
        /*0072*/ 	.short	0x0021


	//----- nvinfo : EIATTR_PARAM_CBANK
	.align		4
        /*0074*/ 	.byte	0x04, 0x0a
        /*0076*/ 	.short	(.L_29 - .L_28)
	.align		4
.L_28:
        /*0078*/ 	.word	index@(.nv.constant0._Z4helpPiS_iS_b)
        /*007c*/ 	.short	0x0380
        /*007e*/ 	.short	0x0021


	//----- nvinfo : EIATTR_SW_WAR
	.align		4
.L_29:
        /*0080*/ 	.byte	0x04, 0x36
        /*0082*/ 	.short	(.L_31 - .L_30)
.L_30:
        /*0084*/ 	.word	0x00000008
.L_31:


//--------------------- .nv.info._Z7fourRusPiS_iiiS_S_ --------------------------
	.section	.nv.info._Z7fourRusPiS_iiiS_S_,"",@"SHT_CUDA_INFO"
	.sectionflags	@""
	.align	4


	//----- nvinfo : EIATTR_CUDA_API_VERSION
	.align		4
        /*0000*/ 	.byte	0x04, 0x37
        /*0002*/ 	.short	(.L_33 - .L_32)
.L_32:
        /*0004*/ 	.word	0x00000082


	//----- nvinfo : EIATTR_KPARAM_INFO
	.align		4
.L_33:
        /*0008*/ 	.byte	0x04, 0x17
        /*000a*/ 	.short	(.L_35 - .L_34)
.L_34:
        /*000c*/ 	.word	0x00000000
        /*0010*/ 	.short	0x0006
        /*0012*/ 	.short	0x0028
        /*0014*/ 	.byte	0x00, 0xf5, 0x21, 0x00


	//----- nvinfo : EIATTR_KPARAM_INFO
	.align		4
.L_35:
        /*0018*/ 	.byte	0x04, 0x17
        /*001a*/ 	.short	(.L_37 - .L_36)
.L_36:
        /*001c*/ 	.word	0x00000000
        /*0020*/ 	.short	0x0005
        /*0022*/ 	.short	0x0020
        /*0024*/ 	.byte	0x00, 0xf5, 0x21, 0x00


	//----- nvinfo : EIATTR_KPARAM_INFO
	.align		4
.L_37:
        /*0028*/ 	.byte	0x04, 0x17
        /*002a*/ 	.short	(.L_39 - .L_38)
.L_38:
        /*002c*/ 	.word	0x00000000
        /*0030*/ 	.short	0x0004
        /*0032*/ 	.short	0x0018
        /*0034*/ 	.byte	0x00, 0xf0, 0x11, 0x00


	//----- nvinfo : EIATTR_KPARAM_INFO
	.align		4
.L_39:
        /*0038*/ 	.byte	0x04, 0x17
        /*003a*/ 	.short	(.L_41 - .L_40)
.L_40:
        /*003c*/ 	.word	0x00000000
        /*0040*/ 	.short	0x0003
        /*0042*/ 	.short	0x0014
        /*0044*/ 	.byte	0x00, 0xf0, 0x11, 0x00


	//----- nvinfo : EIATTR_KPARAM_INFO
	.align		4
.L_41:
        /*0048*/ 	.byte	0x04, 0x17
        /*004a*/ 	.short	(.L_43 - .L_42)
.L_42:
        /*004c*/ 	.word	0x00000000
        /*0050*/ 	.short	0x0002
        /*0052*/ 	.short	0x0010
        /*0054*/ 	.byte	0x00, 0xf0, 0x11, 0x00


	//----- nvinfo : EIATTR_KPARAM_INFO
	.align		4
.L_43:
        /*0058*/ 	.byte	0x04, 0x17
        /*005a*/ 	.short	(.L_45 - .L_44)
.L_44:
        /*005c*/ 	.word	0x00000000
        /*0060*/ 	.short	0x0001
        /*0062*/ 	.short	0x0008
        /*0064*/ 	.byte	0x00, 0xf5, 0x21, 0x00


	//----- nvinfo : EIATTR_KPARAM_INFO
	.align		4
.L_45:
        /*0068*/ 	.byte	0x04, 0x17
        /*006a*/ 	.short	(.L_47 - .L_46)
.L_46:
        /*006c*/ 	.word	0x00000000
        /*0070*/ 	.short	0x0000
        /*0072*/ 	.short	0x0000
        /*0074*/ 	.byte	0x00, 0xf5, 0x21, 0x00


	//----- nvinfo : EIATTR_SPARSE_MMA_MASK
	.align		4
.L_47:
        /*0078*/ 	.byte	0x03, 0x50
        /*007a*/ 	.short	0x0000


	//----- nvinfo : EIATTR_MAXREG_COUNT
	.align		4
        /*007c*/ 	.byte	0x03, 0x1b
        /*007e*/ 	.short	0x00ff


	//----- nvinfo : EIATTR_MERCURY_ISA_VERSION
	.align		4
        /*0080*/ 	.byte	0x03, 0x5f
        /*0082*/ 	.short	0x0101


	//----- nvinfo : EIATTR_VRC_CTA_INIT_COUNT
	.align		4
        /*0084*/ 	.byte	0x02, 0x4a
	.zero		1
	.zero		1


	//----- nvinfo : EIATTR_EXIT_INSTR_OFFSETS
	.align		4
        /*0088*/ 	.byte	0x04, 0x1c
        /*008a*/ 	.short	(.L_49 - .L_48)


	//   ....[0]....
.L_48:
        /*008c*/ 	.word	0x00000890


	//   ....[1]....
        /*0090*/ 	.word	0x00001600


	//   ....[2]....
        /*0094*/ 	.word	0x000018b0


	//   ....[3]....
        /*0098*/ 	.word	0x00001a60


	//   ....[4]....
        /*009c*/ 	.word	0x00001b50


	//----- nvinfo : EIATTR_CRS_STACK_SIZE
	.align		4
.L_49:
        /*00a0*/ 	.byte	0x04, 0x1e
        /*00a2*/ 	.short	(.L_51 - .L_50)
.L_50:
        /*00a4*/ 	.word	0x00000000


	//----- nvinfo : EIATTR_CBANK_PARAM_SIZE
	.align		4
.L_51:
        /*00a8*/ 	.byte	0x03, 0x19
        /*00aa*/ 	.short	0x0030


	//----- nvinfo : EIATTR_PARAM_CBANK
	.align		4
        /*00ac*/ 	.byte	0x04, 0x0a
        /*00ae*/ 	.short	(.L_53 - .L_52)
	.align		4
.L_52:
        /*00b0*/ 	.word	index@(.nv.constant0._Z7fourRusPiS_iiiS_S_)
        /*00b4*/ 	.short	0x0380
        /*00b6*/ 	.short	0x0030


	//----- nvinfo : EIATTR_SW_WAR
	.align		4
.L_53:
        /*00b8*/ 	.byte	0x04, 0x36
        /*00ba*/ 	.short	(.L_55 - .L_54)
.L_54:
        /*00bc*/ 	.word	0x00000008
.L_55:


//--------------------- .nv.callgraph             --------------------------
	.section	.nv.callgraph,"",@"SHT_CUDA_CALLGRAPH"
	.align	4
	.sectionentsize	8
	.align		4
        /*0000*/ 	.word	0x00000000
	.align		4
        /*0004*/ 	.word	0xffffffff
	.align		4
        /*0008*/ 	.word	0x00000000
	.align		4
        /*000c*/ 	.word	0xfffffffe
	.align		4
        /*0010*/ 	.word	0x00000000
	.align		4
        /*0014*/ 	.word	0xfffffffd
	.align		4
        /*0018*/ 	.word	0x00000000
	.align		4
        /*001c*/ 	.word	0xfffffffc


//--------------------- .text._Z4helpPiS_iS_b     --------------------------
	.section	.text._Z4helpPiS_iS_b,"ax",@progbits
	.align	128
        .global         _Z4helpPiS_iS_b
        .type           _Z4helpPiS_iS_b,@function
        .size           _Z4helpPiS_iS_b,(.L_x_19 - _Z4helpPiS_iS_b)
        .other          _Z4helpPiS_iS_b,@"STO_CUDA_ENTRY STV_DEFAULT"
_Z4helpPiS_iS_b:
.text._Z4helpPiS_iS_b:
[----:B------:R-:W-:Y:S01]  /*0000*/  LDC R1, c[0x0][0x37c] ;  /* 0x0000df00ff017b82 */ /* 0x000fe20000000800 */
[----:B------:R-:W0:Y:S07]  /*0010*/  S2R R9, SR_TID.X ;  /* 0x0000000000097919 */ /* 0x000e2e0000002100 */
[----:B------:R-:W1:Y:S01]  /*0020*/  LDC.64 R2, c[0x0][0x380] ;  /* 0x0000e000ff027b82 */ /* 0x000e620000000a00 */
[----:B------:R-:W0:Y:S01]  /*0030*/  LDCU UR6, c[0x0][0x360] ;  /* 0x00006c00ff0677ac */ /* 0x000e220008000800 */
[----:B------:R-:W0:Y:S01]  /*0040*/  S2R R0, SR_CTAID.X ;  /* 0x0000000000007919 */ /* 0x000e220000002500 */
[----:B------:R-:W2:Y:S05]  /*0050*/  LDCU.64 UR4, c[0x0][0x358] ;  /* 0x00006b00ff0477ac */ /* 0x000eaa0008000a00 */
[----:B------:R-:W3:Y:S08]  /*0060*/  LDC.64 R4, c[0x0][0x388] ;  /* 0x0000e200ff047b82 */ /* 0x000ef00000000a00 */
[----:B------:R-:W4:Y:S01]  /*0070*/  LDC.64 R6, c[0x0][0x398] ;  /* 0x0000e600ff067b82 */ /* 0x000f220000000a00 */
[----:B0-----:R-:W-:-:S04]  /*0080*/  IMAD R9, R0, UR6, R9 ;  /* 0x0000000600097c24 */ /* 0x001fc8000f8e0209 */
[----:B-1----:R-:W-:-:S04]  /*0090*/  IMAD.WIDE R2, R9, 0x4, R2 ;  /* 0x0000000409027825 */ /* 0x002fc800078e0202 */
[C---:B---3--:R-:W-:Y:S02]  /*00a0*/  IMAD.WIDE R4, R9.reuse, 0x4, R4 ;  /* 0x0000000409047825 */ /* 0x048fe400078e0204 */
[----:B--2---:R-:W2:Y:S04]  /*00b0*/  LDG.E R2, desc[UR4][R2.64] ;  /* 0x0000000402027981 */ /* 0x004ea8000c1e1900 */
[----:B------:R-:W2:Y:S01]  /*00c0*/  LDG.E R5, desc[UR4][R4.64] ;  /* 0x0000000404057981 */ /* 0x000ea2000c1e1900 */
[----:B----4-:R-:W-:Y:S01]  /*00d0*/  IMAD.WIDE R6, R9, 0x4, R6 ;  /* 0x0000000409067825 */ /* 0x010fe200078e0206 */
[----:B--2---:R-:W-:-:S05]  /*00e0*/  LOP3.LUT R9, R5, R2, RZ, 0xfc, !PT ;  /* 0x0000000205097212 */ /* 0x004fca00078efcff */
[----:B------:R-:W-:Y:S01]  /*00f0*/  STG.E desc[UR4][R6.64], R9 ;  /* 0x0000000906007986 */ /* 0x000fe2000c101904 */
[----:B------:R-:W-:Y:S05]  /*0100*/  EXIT ;  /* 0x000000000000794d */ /* 0x000fea0003800000 */
.L_x_0:
[----:B------:R-:W-:-:S00]  /*0110*/  BRA `(.L_x_0) ;  /* 0xfffffffc00fc7947 */ /* 0x000fc0000383ffff */
[----:B------:R-:W-:-:S00]  /*0120*/  NOP ;  /* 0x0000000000007918 */ /* 0x000fc00000000000 */
        /* <DEDUP_REMOVED lines=13> */
.L_x_19:


//--------------------- .text._Z7fourRusPiS_iiiS_S_ --------------------------
	.section	.text._Z7fourRusPiS_iiiS_S_,"ax",@progbits
	.align	128
        .global         _Z7fourRusPiS_iiiS_S_
        .type           _Z7fourRusPiS_iiiS_S_,@function
        .size           _Z7fourRusPiS_iiiS_S_,(.L_x_18 - _Z7fourRusPiS_iiiS_S_)
        .other          _Z7fourRusPiS_iiiS_S_,@"STO_CUDA_ENTRY STV_DEFAULT"
_Z7fourRusPiS_iiiS_S_:
.text._Z7fourRusPiS_iiiS_S_:
[----:B------:R-:W-:Y:S01]  /*0000*/  LDC R1, c[0x0][0x37c] ;  /* 0x0000df00ff017b82 */ /* 0x000fe20000000800 */
[----:B------:R-:W0:Y:S01]  /*0010*/  LDCU UR5, c[0x0][0x394] ;  /* 0x00007280ff0577ac */ /* 0x000e220008000800 */
[----:B------:R-:W1:Y:S01]  /*0020*/  S2R R0, SR_TID.X ;  /* 0x0000000000007919 */ /* 0x000e620000002100 */
[----:B------:R-:W-:Y:S01]  /*0030*/  IMAD.MOV.U32 R36, RZ, RZ, RZ ;  /* 0x000000ffff247224 */ /* 0x000fe200078e00ff */
[----:B------:R-:W1:Y:S01]  /*0040*/  LDCU UR4, c[0x0][0x360] ;  /* 0x00006c00ff0477ac */ /* 0x000e620008000800 */
[----:B------:R-:W1:Y:S01]  /*0050*/  S2R R3, SR_CTAID.X ;  /* 0x0000000000037919 */ /* 0x000e620000002500 */
[----:B------:R-:W2:Y:S01]  /*0060*/  LDCU.64 UR16, c[0x0][0x358] ;  /* 0x00006b00ff1077ac */ /* 0x000ea20008000a00 */
[----:B0-----:R-:W-:-:S05]  /*0070*/  IMAD.U32 R12, RZ, RZ, UR5 ;  /* 0x00000005ff0c7e24 */ /* 0x001fca000f8e00ff */
[----:B------:R-:W-:Y:S01]  /*0080*/  ISETP.GE.AND P0, PT, R12, 0x1, PT ;  /* 0x000000010c00780c */ /* 0x000fe20003f06270 */
[----:B-1----:R-:W-:-:S12]  /*0090*/  IMAD R0, R3, UR4, R0 ;  /* 0x0000000403007c24 */ /* 0x002fd8000f8e0200 */
[----:B--2---:R-:W-:Y:S05]  /*00a0*/  @!P0 BRA `(.L_x_1) ;  /* 0x0000000400f08947 */ /* 0x004fea0003800000 */
[----:B------:R-:W0:Y:S01]  /*00b0*/  LDC R9, c[0x0][0x398] ;  /* 0x0000e600ff097b82 */ /* 0x000e220000000800 */
[----:B------:R-:W1:Y:S01]  /*00c0*/  LDCU UR4, c[0x0][0x390] ;  /* 0x00007200ff0477ac */ /* 0x000e620008000800 */
[----:B------:R-:W-:Y:S01]  /*00d0*/  ISETP.GE.U32.AND P0, PT, R12, 0x4, PT ;  /* 0x000000040c00780c */ /* 0x000fe20003f06070 */
[----:B------:R-:W-:Y:S01]  /*00e0*/  IMAD.MOV.U32 R4, RZ, RZ, RZ ;  /* 0x000000ffff047224 */ /* 0x000fe200078e00ff */
[----:B------:R-:W2:Y:S01]  /*00f0*/  LDCU UR5, c[0x0][0x394] ;  /* 0x00007280ff0577ac */ /* 0x000ea20008000800 */
[----:B------:R-:W-:Y:S02]  /*0100*/  IMAD.MOV.U32 R36, RZ, RZ, RZ ;  /* 0x000000ffff247224 */ /* 0x000fe400078e00ff */
[----:B-1----:R-:W-:-:S04]  /*0110*/  IMAD R5, R0, UR4, RZ ;  /* 0x0000000400057c24 */ /* 0x002fc8000f8e02ff */
[----:B0-----:R-:W-:-:S04]  /*0120*/  IMAD R3, R12, R9, R5 ;  /* 0x000000090c037224 */ /* 0x001fc800078e0205 */
[----:B--2---:R-:W-:Y:S05]  /*0130*/  @!P0 BRA `(.L_x_2) ;  /* 0x0000000000f88947 */ /* 0x004fea0003800000 */
[----:B------:R-:W0:Y:S01]  /*0140*/  LDC R4, c[0x0][0x394] ;  /* 0x0000e500ff047b82 */ /* 0x000e220000000800 */
[----:B------:R-:W-:Y:S01]  /*0150*/  IMAD R2, R12, R9, R12 ;  /* 0x000000090c027224 */ /* 0x000fe200078e020c */
[----:B------:R-:W-:Y:S01]  /*0160*/  CS2R R8, SRZ ;  /* 0x0000000000087805 */ /* 0x000fe2000001ff00 */
[----:B------:R-:W-:Y:S01]  /*0170*/  IMAD.MOV.U32 R36, RZ, RZ, RZ ;  /* 0x000000ffff247224 */ /* 0x000fe200078e00ff */
[----:B------:R-:W1:Y:S02]  /*0180*/  LDCU.64 UR8, c[0x0][0x380] ;  /* 0x00007000ff0877ac */ /* 0x000e640008000a00 */
[----:B------:R-:W-:Y:S02]  /*0190*/  IADD3 R5, PT, PT, R5, -0x1, R2 ;  /* 0xffffffff05057810 */ /* 0x000fe40007ffe002 */
[----:B------:R-:W2:Y:S01]  /*01a0*/  LDC.64 R6, c[0x0][0x380] ;  /* 0x0000e000ff067b82 */ /* 0x000ea20000000a00 */
[----:B------:R-:W-:-:S05]  /*01b0*/  UMOV UR4, URZ ;  /* 0x000000ff00047c82 */ /* 0x000fca0008000000 */
.L_x_3:
[----:B--2---:R-:W-:-:S05]  /*01c0*/  IMAD.WIDE R10, R5, 0x4, R6 ;  /* 0x00000004050a7825 */ /* 0x004fca00078e0206 */
[----:B------:R-:W2:Y:S01]  /*01d0*/  LDG.E R12, desc[UR16][R10.64] ;  /* 0x000000100a0c7981 */ /* 0x000ea2000c1e1900 */
[----:B------:R-:W-:Y:S02]  /*01e0*/  USHF.R.S32.HI UR6, URZ, 0x1f, UR5 ;  /* 0x0000001fff067899 */ /* 0x000fe40008011405 */
[C---:B------:R-:W-:Y:S01]  /*01f0*/  IADD3 R2, P0, PT, R3.reuse, UR5, RZ ;  /* 0x0000000503027c10 */ /* 0x040fe2000ff1e0ff */
[----:B------:R-:W-:Y:S02]  /*0200*/  IMAD.MOV.U32 R34, RZ, RZ, R8 ;  /* 0x000000ffff227224 */ /* 0x000fe400078e0008 */
[----:B------:R-:W-:Y:S01]  /*0210*/  IMAD.MOV.U32 R35, RZ, RZ, R9 ;  /* 0x000000ffff237224 */ /* 0x000fe200078e0009 */
[----:B-1----:R-:W-:Y:S02]  /*0220*/  LEA R14, P1, R2, UR8, 0x2 ;  /* 0x00000008020e7c11 */ /* 0x002fe4000f8210ff */
[----:B------:R-:W-:-:S04]  /*0230*/  LEA.HI.X.SX32 R15, R3, UR6, 0x1, P0 ;  /* 0x00000006030f7c11 */ /* 0x000fc800080f0eff */
[----:B------:R-:W-:Y:S02]  /*0240*/  LEA.HI.X R15, R2, UR9, R15, 0x2, P1 ;  /* 0x00000009020f7c11 */ /* 0x000fe400088f140f */
[----:B------:R-:W-:Y:S01]  /*0250*/  MOV R2, 0x280 ;  /* 0x0000028000027802 */ /* 0x000fe20000000f00 */
[----:B--234-:R-:W1:Y:S06]  /*0260*/  I2F.F64 R12, R12 ;  /* 0x0000000c000c7312 */ /* 0x01ce6c0000201c00 */
[----:B01----:R-:W-:Y:S05]  /*0270*/  CALL.REL.NOINC `($_Z7fourRusPiS_iiiS_S_$__internal_accurate_pow) ;  /* 0x0000001800387944 */ /* 0x003fea0003c00000 */
[----:B------:R-:W2:Y:S01]  /*0280*/  LDG.E R16, desc[UR16][R10.64+-0x4] ;  /* 0xfffffc100a107981 */ /* 0x000ea2000c1e1900 */
[----:B------:R-:W0:Y:S01]  /*0290*/  I2F.F64 R36, R36 ;  /* 0x0000002400247312 */ /* 0x000e220000201c00 */
[----:B------:R-:W-:Y:S01]  /*02a0*/  ISETP.NE.AND P0, PT, RZ, UR4, PT ;  /* 0x00000004ff007c0c */ /* 0x000fe2000bf05270 */
[----:B------:R-:W-:Y:S01]  /*02b0*/  UIADD3 UR6, UPT, UPT, UR4, 0x1, URZ ;  /* 0x0000000104067890 */ /* 0x000fe2000fffe0ff */
[----:B------:R-:W-:Y:S02]  /*02c0*/  MOV R2, 0x340 ;  /* 0x0000034000027802 */ /* 0x000fe40000000f00 */
[----:B------:R-:W-:Y:S02]  /*02d0*/  FSEL R18, R18, RZ, P0 ;  /* 0x000000ff12127208 */ /* 0x000fe40000000000 */
[----:B------:R-:W-:-:S04]  /*02e0*/  FSEL R19, R19, 1.875, P0 ;  /* 0x3ff0000013137808 */ /* 0x000fc80000000000 */
[----:B------:R-:W1:Y:S02]  /*02f0*/  I2F.F64.U32 R34, UR6 ;  /* 0x0000000600227d12 */ /* 0x000e640008201800 */
[----:B0-----:R-:W-:-:S10]  /*0300*/  DFMA R12, R12, R18, R36 ;  /* 0x000000120c0c722b */ /* 0x001fd40000000024 */
[----:B------:R0:W3:Y:S08]  /*0310*/  F2I.F64.TRUNC R12, R12 ;  /* 0x0000000c000c7311 */ /* 0x0000f0000030d100 */
[----:B0123--:R-:W2:Y:S02]  /*0320*/  I2F.F64 R16, R16 ;  /* 0x0000001000107312 */ /* 0x00fea40000201c00 */
[----:B--2---:R-:W-:Y:S05]  /*0330*/  CALL.REL.NOINC `($_Z7fourRusPiS_iiiS_S_$__internal_accurate_pow) ;  /* 0x0000001800087944 */ /* 0x004fea0003c00000 */
[----:B------:R-:W2:Y:S01]  /*0340*/  LDG.E R36, desc[UR16][R10.64+-0x8] ;  /* 0xfffff8100a247981 */ /* 0x000ea2000c1e1900 */
[----:B------:R-:W0:Y:S01]  /*0350*/  I2F.F64 R12, R12 ;  /* 0x0000000c000c7312 */ /* 0x000e220000201c00 */
[----:B------:R-:W-:Y:S01]  /*0360*/  UIADD3 UR6, UPT, UPT, UR4, 0x2, URZ ;  /* 0x0000000204067890 */ /* 0x000fe2000fffe0ff */
[----:B------:R-:W-:-:S08]  /*0370*/  MOV R2, 0x3d0 ;  /* 0x000003d000027802 */ /* 0x000fd00000000f00 */
[----:B------:R-:W1:Y:S01]  /*0380*/  I2F.F64.U32 R34, UR6 ;  /* 0x0000000600227d12 */ /* 0x000e620008201800 */
[----:B0-----:R-:W-:-:S07]  /*0390*/  DFMA R16, R16, R18, R12 ;  /* 0x000000121010722b */ /* 0x001fce000000000c */
[----:B------:R0:W3:Y:S08]  /*03a0*/  F2I.F64.TRUNC R13, R16 ;  /* 0x00000010000d7311 */ /* 0x0000f0000030d100 */
[----:B0123--:R-:W2:Y:S02]  /*03b0*/  I2F.F64 R36, R36 ;  /* 0x0000002400247312 */ /* 0x00fea40000201c00 */
[----:B--2---:R-:W-:Y:S05]  /*03c0*/  CALL.REL.NOINC `($_Z7fourRusPiS_iiiS_S_$__internal_accurate_pow) ;  /* 0x0000001400e47944 */ /* 0x004fea0003c00000 */
[----:B------:R-:W2:Y:S01]  /*03d0*/  LDG.E R14, desc[UR16][R14.64+-0x10] ;  /* 0xfffff0100e0e7981 */ /* 0x000ea2000c1e1900 */
[----:B------:R-:W0:Y:S01]  /*03e0*/  I2F.F64 R10, R13 ;  /* 0x0000000d000a7312 */ /* 0x000e220000201c00 */
[----:B------:R-:W-:Y:S01]  /*03f0*/  UIADD3 UR6, UPT, UPT, UR4, 0x3, URZ ;  /* 0x0000000304067890 */ /* 0x000fe2000fffe0ff */
[----:B------:R-:W-:Y:S01]  /*0400*/  MOV R2, 0x470 ;  /* 0x0000047000027802 */ /* 0x000fe20000000f00 */
[----:B------:R-:W-:-:S07]  /*0410*/  UIADD3 UR5, UPT, UPT, UR5, -0x4, URZ ;  /* 0xfffffffc05057890 */ /* 0x000fce000fffe0ff */
[----:B------:R-:W1:Y:S01]  /*0420*/  I2F.F64.U32 R34, UR6 ;  /* 0x0000000600227d12 */ /* 0x000e620008201800 */
[----:B0-----:R-:W-:-:S10]  /*0430*/  DFMA R10, R18, R36, R10 ;  /* 0x00000024120a722b */ /* 0x001fd4000000000a */
[----:B------:R0:W3:Y:S08]  /*0440*/  F2I.F64.TRUNC R10, R10 ;  /* 0x0000000a000a7311 */ /* 0x0000f0000030d100 */
[----:B-123--:R0:W2:Y:S02]  /*0450*/  I2F.F64 R16, R14 ;  /* 0x0000000e00107312 */ /* 0x00e0a40000201c00 */
[----:B0-2---:R-:W-:Y:S05]  /*0460*/  CALL.REL.NOINC `($_Z7fourRusPiS_iiiS_S_$__internal_accurate_pow) ;  /* 0x0000001400bc7944 */ /* 0x005fea0003c00000 */
[----:B------:R-:W0:Y:S01]  /*0470*/  I2F.F64 R10, R10 ;  /* 0x0000000a000a7312 */ /* 0x000e220000201c00 */
[----:B------:R-:W-:Y:S01]  /*0480*/  IMAD.MOV.U32 R12, RZ, RZ, R4 ;  /* 0x000000ffff0c7224 */ /* 0x000fe200078e0004 */
[----:B------:R-:W-:Y:S01]  /*0490*/  UIADD3 UR4, UPT, UPT, UR4, 0x4, URZ ;  /* 0x0000000404047890 */ /* 0x000fe2000fffe0ff */
[----:B------:R-:W-:Y:S01]  /*04a0*/  DADD R8, R8, 4 ;  /* 0x4010000008087429 */ /* 0x000fe20000000000 */
[----:B------:R-:W-:Y:S02]  /*04b0*/  VIADD R5, R5, 0xfffffffc ;  /* 0xfffffffc05057836 */ /* 0x000fe40000000000 */
[----:B------:R-:W-:-:S04]  /*04c0*/  LOP3.LUT R2, R12, 0x7ffffffc, RZ, 0xc0, !PT ;  /* 0x7ffffffc0c027812 */ /* 0x000fc800078ec0ff */
[----:B------:R-:W-:Y:S01]  /*04d0*/  ISETP.NE.AND P0, PT, R2, UR4, PT ;  /* 0x0000000402007c0c */ /* 0x000fe2000bf05270 */
[----:B0-----:R-:W-:-:S06]  /*04e0*/  DFMA R16, R18, R16, R10 ;  /* 0x000000101210722b */ /* 0x001fcc000000000a */
[----:B------:R3:W4:Y:S06]  /*04f0*/  F2I.F64.TRUNC R36, R16 ;  /* 0x0000001000247311 */ /* 0x00072c000030d100 */
[----:B------:R-:W-:Y:S05]  /*0500*/  @P0 BRA `(.L_x_3) ;  /* 0xfffffffc002c0947 */ /* 0x000fea000383ffff */
[----:B------:R-:W-:-:S07]  /*0510*/  IMAD.MOV.U32 R4, RZ, RZ, R2 ;  /* 0x000000ffff047224 */ /* 0x000fce00078e0002 */
.L_x_2:
[----:B------:R-:W-:-:S13]  /*0520*/  LOP3.LUT P0, R2, R12, 0x3, RZ, 0xc0, !PT ;  /* 0x000000030c027812 */ /* 0x000fda000780c0ff */
[----:B------:R-:W-:Y:S05]  /*0530*/  @!P0 BRA `(.L_x_1) ;  /* 0x0000000000cc8947 */ /* 0x000fea0003800000 */
[----:B------:R-:W-:-:S13]  /*0540*/  ISETP.NE.AND P0, PT, R2, 0x1, PT ;  /* 0x000000010200780c */ /* 0x000fda0003f05270 */
[----:B------:R-:W-:Y:S05]  /*0550*/  @!P0 BRA `(.L_x_4) ;  /* 0x0000000000708947 */ /* 0x000fea0003800000 */
[----:B------:R-:W0:Y:S01]  /*0560*/  LDCU.64 UR6, c[0x0][0x380] ;  /* 0x00007000ff0677ac */ /* 0x000e220008000a00 */
[----:B------:R-:W-:Y:S01]  /*0570*/  IADD3 R2, P0, PT, R3, UR5, RZ ;  /* 0x0000000503027c10 */ /* 0x000fe2000ff1e0ff */
[----:B------:R-:W-:-:S06]  /*0580*/  USHF.R.S32.HI UR4, URZ, 0x1f, UR5 ;  /* 0x0000001fff047899 */ /* 0x000fcc0008011405 */
[----:B------:R-:W-:Y:S02]  /*0590*/  LEA.HI.X.SX32 R5, R3, UR4, 0x1, P0 ;  /* 0x0000000403057c11 */ /* 0x000fe400080f0eff */
[----:B0-----:R-:W-:-:S04]  /*05a0*/  LEA R10, P0, R2, UR6, 0x2 ;  /* 0x00000006020a7c11 */ /* 0x001fc8000f8010ff */
[----:B------:R-:W-:-:S05]  /*05b0*/  LEA.HI.X R11, R2, UR7, R5, 0x2, P0 ;  /* 0x00000007020b7c11 */ /* 0x000fca00080f1405 */
[----:B------:R-:W2:Y:S01]  /*05c0*/  LDG.E R8, desc[UR16][R10.64+-0x4] ;  /* 0xfffffc100a087981 */ /* 0x000ea2000c1e1900 */
[----:B------:R0:W1:Y:S01]  /*05d0*/  I2F.F64.U32 R34, R4 ;  /* 0x0000000400227312 */ /* 0x0000620000201800 */
[----:B------:R-:W-:-:S07]  /*05e0*/  MOV R2, 0x610 ;  /* 0x0000061000027802 */ /* 0x000fce0000000f00 */
[----:B012---:R-:W2:Y:S02]  /*05f0*/  I2F.F64 R8, R8 ;  /* 0x0000000800087312 */ /* 0x007ea40000201c00 */
[----:B--234-:R-:W-:Y:S05]  /*0600*/  CALL.REL.NOINC `($_Z7fourRusPiS_iiiS_S_$__internal_accurate_pow) ;  /* 0x0000001400547944 */ /* 0x01cfea0003c00000 */
[----:B------:R-:W2:Y:S01]  /*0610*/  LDG.E R6, desc[UR16][R10.64+-0x8] ;  /* 0xfffff8100a067981 */ /* 0x000ea2000c1e1900 */
[----:B------:R-:W0:Y:S01]  /*0620*/  I2F.F64 R36, R36 ;  /* 0x0000002400247312 */ /* 0x000e220000201c00 */
[C---:B------:R-:W-:Y:S01]  /*0630*/  ISETP.NE.AND P0, PT, R4.reuse, RZ, PT ;  /* 0x000000ff0400720c */ /* 0x040fe20003f05270 */
[----:B------:R-:W-:Y:S01]  /*0640*/  VIADD R2, R4, 0x1 ;  /* 0x0000000104027836 */ /* 0x000fe20000000000 */
[----:B------:R-:W-:Y:S02]  /*0650*/  UIADD3 UR5, UPT, UPT, UR5, -0x2, URZ ;  /* 0xfffffffe05057890 */ /* 0x000fe4000fffe0ff */
[----:B------:R-:W-:Y:S02]  /*0660*/  FSEL R18, R18, RZ, P0 ;  /* 0x000000ff12127208 */ /* 0x000fe40000000000 */
[----:B------:R-:W-:Y:S01]  /*0670*/  FSEL R19, R19, 1.875, P0 ;  /* 0x3ff0000013137808 */ /* 0x000fe20000000000 */
[----:B------:R1:W3:Y:S05]  /*0680*/  I2F.F64.U32 R34, R2 ;  /* 0x0000000200227312 */ /* 0x0002ea0000201800 */
[----:B0-----:R-:W-:Y:S01]  /*0690*/  DFMA R8, R8, R18, R36 ;  /* 0x000000120808722b */ /* 0x001fe20000000024 */
[----:B-1----:R-:W-:-:S05]  /*06a0*/  MOV R2, 0x6e0 ;  /* 0x000006e000027802 */ /* 0x002fca0000000f00 */
[----:B------:R0:W1:Y:S08]  /*06b0*/  F2I.F64.TRUNC R5, R8 ;  /* 0x0000000800057311 */ /* 0x000070000030d100 */
[----:B0123--:R-:W2:Y:S02]  /*06c0*/  I2F.F64 R6, R6 ;  /* 0x0000000600067312 */ /* 0x00fea40000201c00 */
[----:B--2---:R-:W-:Y:S05]  /*06d0*/  CALL.REL.NOINC `($_Z7fourRusPiS_iiiS_S_$__internal_accurate_pow) ;  /* 0x0000001400207944 */ /* 0x004fea0003c00000 */
[----:B------:R-:W0:Y:S01]  /*06e0*/  I2F.F64 R8, R5 ;  /* 0x0000000500087312 */ /* 0x000e220000201c00 */
[----:B------:R-:W-:Y:S01]  /*06f0*/  VIADD R4, R4, 0x2 ;  /* 0x0000000204047836 */ /* 0x000fe20000000000 */
[----:B0-----:R-:W-:-:S06]  /*0700*/  DFMA R6, R18, R6, R8 ;  /* 0x000000061206722b */ /* 0x001fcc0000000008 */
[----:B------:R0:W1:Y:S05]  /*0710*/  F2I.F64.TRUNC R36, R6 ;  /* 0x0000000600247311 */ /* 0x00006a000030d100 */
.L_x_4:
[----:B------:R-:W2:Y:S02]  /*0720*/  LDCU UR4, c[0x0][0x394] ;  /* 0x00007280ff0477ac */ /* 0x000ea40008000800 */
[----:B--2---:R-:W-:-:S04]  /*0730*/  ULOP3.LUT UR4, UR4, 0x1, URZ, 0xc0, !UPT ;  /* 0x0000000104047892 */ /* 0x004fc8000f8ec0ff */
[----:B------:R-:W-:-:S09]  /*0740*/  UISETP.NE.U32.AND UP0, UPT, UR4, 0x1, UPT ;  /* 0x000000010400788c */ /* 0x000fd2000bf05070 */
[----:B------:R-:W-:Y:S05]  /*0750*/  BRA.U UP0, `(.L_x_1) ;  /* 0x0000000100447547 */ /* 0x000fea000b800000 */
[----:B------:R-:W2:Y:S01]  /*0760*/  LDCU.64 UR6, c[0x0][0x380] ;  /* 0x00007000ff0677ac */ /* 0x000ea20008000a00 */
[----:B------:R-:W-:Y:S01]  /*0770*/  IADD3 R5, P0, PT, R3, UR5, RZ ;  /* 0x0000000503057c10 */ /* 0x000fe2000ff1e0ff */
[----:B------:R-:W-:-:S06]  /*0780*/  USHF.R.S32.HI UR4, URZ, 0x1f, UR5 ;  /* 0x0000001fff047899 */ /* 0x000fcc0008011405 */
[----:B0-----:R-:W-:Y:S02]  /*0790*/  LEA.HI.X.SX32 R6, R3, UR4, 0x1, P0 ;  /* 0x0000000403067c11 */ /* 0x001fe400080f0eff */
[----:B--2---:R-:W-:-:S04]  /*07a0*/  LEA R2, P0, R5, UR6, 0x2 ;  /* 0x0000000605027c11 */ /* 0x004fc8000f8010ff */
[----:B------:R-:W-:-:S05]  /*07b0*/  LEA.HI.X R3, R5, UR7, R6, 0x2, P0 ;  /* 0x0000000705037c11 */ /* 0x000fca00080f1406 */
[----:B------:R-:W2:Y:S01]  /*07c0*/  LDG.E R2, desc[UR16][R2.64+-0x4] ;  /* 0xfffffc1002027981 */ /* 0x000ea2000c1e1900 */
[----:B------:R-:W0:Y:S08]  /*07d0*/  I2F.F64.U32 R34, R4 ;  /* 0x0000000400227312 */ /* 0x000e300000201800 */
[----:B--2---:R2:W0:Y:S02]  /*07e0*/  I2F.F64 R6, R2 ;  /* 0x0000000200067312 */ /* 0x0044240000201c00 */
[----:B--2---:R-:W-:-:S07]  /*07f0*/  MOV R2, 0x810 ;  /* 0x0000081000027802 */ /* 0x004fce0000000f00 */
[----:B01-34-:R-:W-:Y:S05]  /*0800*/  CALL.REL.NOINC `($_Z7fourRusPiS_iiiS_S_$__internal_accurate_pow) ;  /* 0x0000001000d47944 */ /* 0x01bfea0003c00000 */
[----:B------:R-:W0:Y:S01]  /*0810*/  I2F.F64 R36, R36 ;  /* 0x0000002400247312 */ /* 0x000e220000201c00 */
[----:B------:R-:W-:-:S04]  /*0820*/  ISETP.NE.AND P0, PT, R4, RZ, PT ;  /* 0x000000ff0400720c */ /* 0x000fc80003f05270 */
[----:B------:R-:W-:Y:S02]  /*0830*/  FSEL R18, R18, RZ, P0 ;  /* 0x000000ff12127208 */ /* 0x000fe40000000000 */
[----:B------:R-:W-:-:S06]  /*0840*/  FSEL R19, R19, 1.875, P0 ;  /* 0x3ff0000013137808 */ /* 0x000fcc0000000000 */
[----:B0-----:R-:W-:-:S06]  /*0850*/  DFMA R6, R6, R18, R36 ;  /* 0x000000120606722b */ /* 0x001fcc0000000024 */
[----:B------:R2:W0:Y:S05]  /*0860*/  F2I.F64.TRUNC R36, R6 ;  /* 0x0000000600247311 */ /* 0x00042a000030d100 */
.L_x_1:
[----:B------:R-:W5:Y:S02]  /*0870*/  LDC R5, c[0x0][0x390] ;  /* 0x0000e400ff057b82 */ /* 0x000f640000000800 */
[----:B-----5:R-:W-:-:S13]  /*0880*/  ISETP.GE.AND P0, PT, R5, 0x1, PT ;  /* 0x000000010500780c */ /* 0x020fda0003f06270 */
[----:B------:R-:W-:Y:S05]  /*0890*/  @!P0 EXIT ;  /* 0x000000000000894d */ /* 0x000fea0003800000 */
[----:B------:R-:W5:Y:S01]  /*08a0*/  LDCU.64 UR8, c[0x0][0x3a0] ;  /* 0x00007400ff0877ac */ /* 0x000f620008000a00 */
[C---:B------:R-:W-:Y:S01]  /*08b0*/  ISETP.GE.U32.AND P1, PT, R5.reuse, 0x10, PT ;  /* 0x000000100500780c */ /* 0x040fe20003f26070 */
[-C--:B01--4-:R-:W-:Y:S01]  /*08c0*/  IMAD R36, R36, R5.reuse, RZ ;  /* 0x0000000524247224 */ /* 0x093fe200078e02ff */
[----:B------:R-:W-:Y:S01]  /*08d0*/  LOP3.LUT R8, R5, 0xf, RZ, 0xc0, !PT ;  /* 0x0000000f05087812 */ /* 0x000fe200078ec0ff */
[----:B------:R-:W-:Y:S01]  /*08e0*/  UMOV UR4, 0x20 ;  /* 0x0000002000047882 */ /* 0x000fe20000000000 */
[----:B------:R-:W-:Y:S01]  /*08f0*/  UMOV UR5, 0x0 ;  /* 0x0000000000057882 */ /* 0x000fe20000000000 */
[----:B------:R-:W-:Y:S01]  /*0900*/  IMAD R0, R0, R5, RZ ;  /* 0x0000000500007224 */ /* 0x000fe200078e02ff */
[----:B------:R-:W-:Y:S01]  /*0910*/  ISETP.NE.AND P0, PT, R8, RZ, PT ;  /* 0x000000ff0800720c */ /* 0x000fe20003f05270 */
[----:B------:R-:W-:Y:S01]  /*0920*/  IMAD.MOV.U32 R3, RZ, RZ, RZ ;  /* 0x000000ffff037224 */ /* 0x000fe200078e00ff */
[----:B-----5:R-:W-:-:S05]  /*0930*/  UIMAD.WIDE.U32 UR4, UR8, 0x1, UR4 ;  /* 0x00000001080478a5 */ /* 0x020fca000f8e0004 */
[----:B------:R-:W-:Y:S07]  /*0940*/  @!P1 BRA `(.L_x_5) ;  /* 0x0000000000d49947 */ /* 0x000fee0003800000 */
[----:B------:R-:W0:Y:S01]  /*0950*/  LDCU.64 UR10, c[0x0][0x388] ;  /* 0x00007100ff0a77ac */ /* 0x000e220008000a00 */
[----:B------:R-:W-:Y:S01]  /*0960*/  LOP3.LUT R3, R5, 0x7ffffff0, RZ, 0xc0, !PT ;  /* 0x7ffffff005037812 */ /* 0x000fe200078ec0ff */
[----:B------:R-:W-:Y:S02]  /*0970*/  IMAD.MOV.U32 R9, RZ, RZ, R0 ;  /* 0x000000ffff097224 */ /* 0x000fe400078e0000 */
[----:B------:R-:W-:Y:S01]  /*0980*/  IMAD.MOV.U32 R13, RZ, RZ, R36 ;  /* 0x000000ffff0d7224 */ /* 0x000fe200078e0024 */
[----:B------:R-:W-:Y:S01]  /*0990*/  UIADD3 UR6, UPT, UPT, UR5, UR9, URZ ;  /* 0x0000000905067290 */ /* 0x000fe2000fffe0ff */
[----:B------:R-:W-:Y:S01]  /*09a0*/  IMAD.MOV R2, RZ, RZ, -R3 ;  /* 0x000000ffff027224 */ /* 0x000fe200078e0a03 */
[----:B0-----:R-:W-:-:S04]  /*09b0*/  UIADD3 UR7, UP0, UPT, UR10, 0x20, URZ ;  /* 0x000000200a077890 */ /* 0x001fc8000ff1e0ff */
[----:B------:R-:W-:-:S12]  /*09c0*/  UIADD3.X UR8, UPT, UPT, URZ, UR11, URZ, UP0, !UPT ;  /* 0x0000000bff087290 */ /* 0x000fd800087fe4ff */
.L_x_6:
[----:B------:R-:W-:Y:S01]  /*09d0*/  MOV R5, UR8 ;  /* 0x0000000800057c02 */ /* 0x000fe20008000f00 */
[----:B------:R-:W-:-:S04]  /*09e0*/  IMAD.U32 R4, RZ, RZ, UR7 ;  /* 0x00000007ff047e24 */ /* 0x000fc8000f8e00ff */
[----:B------:R-:W-:-:S05]  /*09f0*/  IMAD.WIDE R4, R13, 0x4, R4 ;  /* 0x000000040d047825 */ /* 0x000fca00078e0204 */
[----:B----4-:R-:W4:Y:S01]  /*0a00*/  LDG.E R15, desc[UR16][R4.64+-0x20] ;  /* 0xffffe010040f7981 */ /* 0x010f22000c1e1900 */
[----:B------:R-:W-:Y:S02]  /*0a10*/  IMAD.U32 R10, RZ, RZ, UR4 ;  /* 0x00000004ff0a7e24 */ /* 0x000fe4000f8e00ff */
[----:B--2---:R-:W-:Y:S02]  /*0a20*/  IMAD.U32 R7, RZ, RZ, UR6 ;  /* 0x00000006ff077e24 */ /* 0x004fe4000f8e00ff */
[----:B------:R-:W-:Y:S02]  /*0a30*/  IMAD.MOV.U32 R6, RZ, RZ, R10 ;  /* 0x000000ffff067224 */ /* 0x000fe400078e000a */
[----:B------:R-:W-:Y:S02]  /*0a40*/  IMAD.U32 R11, RZ, RZ, UR5 ;  /* 0x00000005ff0b7e24 */ /* 0x000fe4000f8e00ff */
[----:B------:R-:W-:-:S05]  /*0a50*/  IMAD.WIDE R6, R9, 0x4, R6 ;  /* 0x0000000409067825 */ /* 0x000fca00078e0206 */
[----:B----4-:R0:W-:Y:S04]  /*0a60*/  STG.E desc[UR16][R6.64+-0x20], R15 ;  /* 0xffffe00f06007986 */ /* 0x0101e8000c101910 */
[----:B------:R-:W2:Y:S04]  /*0a70*/  LDG.E R11, desc[UR16][R4.64+-0x1c] ;  /* 0xffffe410040b7981 */ /* 0x000ea8000c1e1900 */
[----:B--2---:R1:W-:Y:S04]  /*0a80*/  STG.E desc[UR16][R6.64+-0x1c], R11 ;  /* 0xffffe40b06007986 */ /* 0x0043e8000c101910 */
[----:B---3--:R-:W2:Y:S04]  /*0a90*/  LDG.E R17, desc[UR16][R4.64+-0x18] ;  /* 0xffffe81004117981 */ /* 0x008ea8000c1e1900 */
[----:B--2---:R2:W-:Y:S04]  /*0aa0*/  STG.E desc[UR16][R6.64+-0x18], R17 ;  /* 0xffffe81106007986 */ /* 0x0045e8000c101910 */
[----:B------:R-:W3:Y:S04]  /*0ab0*/  LDG.E R19, desc[UR16][R4.64+-0x14] ;  /* 0xffffec1004137981 */ /* 0x000ee8000c1e1900 */
[----:B---3--:R3:W-:Y:S04]  /*0ac0*/  STG.E desc[UR16][R6.64+-0x14], R19 ;  /* 0xffffec1306007986 */ /* 0x0087e8000c101910 */
[----:B------:R-:W4:Y:S04]  /*0ad0*/  LDG.E R21, desc[UR16][R4.64+-0x10] ;  /* 0xfffff01004157981 */ /* 0x000f28000c1e1900 */
[----:B----4-:R4:W-:Y:S04]  /*0ae0*/  STG.E desc[UR16][R6.64+-0x10], R21 ;  /* 0xfffff01506007986 */ /* 0x0109e8000c101910 */
[----:B------:R-:W5:Y:S04]  /*0af0*/  LDG.E R23, desc[UR16][R4.64+-0xc] ;  /* 0xfffff41004177981 */ /* 0x000f68000c1e1900 */
[----:B-----5:R5:W-:Y:S04]  /*0b00*/  STG.E desc[UR16][R6.64+-0xc], R23 ;  /* 0xfffff41706007986 */ /* 0x020be8000c101910 */
[----:B0-----:R-:W2:Y:S04]  /*0b10*/  LDG.E R15, desc[UR16][R4.64+-0x8] ;  /* 0xfffff810040f7981 */ /* 0x001ea8000c1e1900 */
[----:B--2---:R0:W-:Y:S04]  /*0b20*/  STG.E desc[UR16][R6.64+-0x8], R15 ;  /* 0xfffff80f06007986 */ /* 0x0041e8000c101910 */
[----:B-1----:R-:W2:Y:S04]  /*0b30*/  LDG.E R11, desc[UR16][R4.64+-0x4] ;  /* 0xfffffc10040b7981 */ /* 0x002ea8000c1e1900 */
[----:B--2---:R1:W-:Y:S04]  /*0b40*/  STG.E desc[UR16][R6.64+-0x4], R11 ;  /* 0xfffffc0b06007986 */ /* 0x0043e8000c101910 */
[----:B------:R-:W2:Y:S04]  /*0b50*/  LDG.E R17, desc[UR16][R4.64] ;  /* 0x0000001004117981 */ /* 0x000ea8000c1e1900 */
[----:B--2---:R2:W-:Y:S04]  /*0b60*/  STG.E desc[UR16][R6.64], R17 ;  /* 0x0000001106007986 */ /* 0x0045e8000c101910 */
[----:B---3--:R-:W3:Y:S04]  /*0b70*/  LDG.E R19, desc[UR16][R4.64+0x4] ;  /* 0x0000041004137981 */ /* 0x008ee8000c1e1900 */
[----:B---3--:R3:W-:Y:S04]  /*0b80*/  STG.E desc[UR16][R6.64+0x4], R19 ;  /* 0x0000041306007986 */ /* 0x0087e8000c101910 */
[----:B----4-:R-:W4:Y:S04]  /*0b90*/  LDG.E R21, desc[UR16][R4.64+0x8] ;  /* 0x0000081004157981 */ /* 0x010f28000c1e1900 */
[----:B----4-:R4:W-:Y:S04]  /*0ba0*/  STG.E desc[UR16][R6.64+0x8], R21 ;  /* 0x0000081506007986 */ /* 0x0109e8000c101910 */
[----:B-----5:R-:W5:Y:S04]  /*0bb0*/  LDG.E R23, desc[UR16][R4.64+0xc] ;  /* 0x00000c1004177981 */ /* 0x020f68000c1e1900 */
[----:B-----5:R4:W-:Y:S04]  /*0bc0*/  STG.E desc[UR16][R6.64+0xc], R23 ;  /* 0x00000c1706007986 */ /* 0x0209e8000c101910 */
[----:B0-----:R-:W5:Y:S04]  /*0bd0*/  LDG.E R15, desc[UR16][R4.64+0x10] ;  /* 0x00001010040f7981 */ /* 0x001f68000c1e1900 */
[----:B-----5:R4:W-:Y:S04]  /*0be0*/  STG.E desc[UR16][R6.64+0x10], R15 ;  /* 0x0000100f06007986 */ /* 0x0209e8000c101910 */
[----:B-1----:R-:W5:Y:S04]  /*0bf0*/  LDG.E R11, desc[UR16][R4.64+0x14] ;  /* 0x00001410040b7981 */ /* 0x002f68000c1e1900 */
[----:B-----5:R4:W-:Y:S04]  /*0c00*/  STG.E desc[UR16][R6.64+0x14], R11 ;  /* 0x0000140b06007986 */ /* 0x0209e8000c101910 */
[----:B--2---:R-:W2:Y:S04]  /*0c10*/  LDG.E R17, desc[UR16][R4.64+0x18] ;  /* 0x0000181004117981 */ /* 0x004ea8000c1e1900 */
[----:B--2---:R4:W-:Y:S04]  /*0c20*/  STG.E desc[UR16][R6.64+0x18], R17 ;  /* 0x0000181106007986 */ /* 0x0049e8000c101910 */
[----:B---3--:R-:W2:Y:S01]  /*0c30*/  LDG.E R19, desc[UR16][R4.64+0x1c] ;  /* 0x00001c1004137981 */ /* 0x008ea2000c1e1900 */
[----:B------:R-:W-:-:S02]  /*0c40*/  VIADD R2, R2, 0x10 ;  /* 0x0000001002027836 */ /* 0x000fc40000000000 */
[----:B------:R-:W-:Y:S02]  /*0c50*/  VIADD R13, R13, 0x10 ;  /* 0x000000100d0d7836 */ /* 0x000fe40000000000 */
[----:B------:R-:W-:Y:S01]  /*0c60*/  VIADD R9, R9, 0x10 ;  /* 0x0000001009097836 */ /* 0x000fe20000000000 */
[----:B------:R-:W-:Y:S01]  /*0c70*/  ISETP.NE.AND P1, PT, R2, RZ, PT ;  /* 0x000000ff0200720c */ /* 0x000fe20003f25270 */
[----:B--2---:R4:W-:-:S12]  /*0c80*/  STG.E desc[UR16][R6.64+0x1c], R19 ;  /* 0x00001c1306007986 */ /* 0x0049d8000c101910 */
[----:B------:R-:W-:Y:S05]  /*0c90*/  @P1 BRA `(.L_x_6) ;  /* 0xfffffffc004c1947 */ /* 0x000fea000383ffff */
.L_x_5:
[----:B------:R-:W-:Y:S05]  /*0ca0*/  @!P0 BRA `(.L_x_7) ;  /* 0x0000000000fc8947 */ /* 0x000fea0003800000 */
[----:B------:R-:W0:Y:S01]  /*0cb0*/  LDCU UR4, c[0x0][0x390] ;  /* 0x00007200ff0477ac */ /* 0x000e220008000800 */
[----:B------:R-:W-:Y:S01]  /*0cc0*/  ISETP.GE.U32.AND P1, PT, R8, 0x8, PT ;  /* 0x000000080800780c */ /* 0x000fe20003f26070 */
[----:B0-----:R-:W-:-:S04]  /*0cd0*/  ULOP3.LUT UR5, UR4, 0x7, URZ, 0xc0, !UPT ;  /* 0x0000000704057892 */ /* 0x001fc8000f8ec0ff */
[----:B------:R-:W-:-:S08]  /*0ce0*/  UISETP.NE.AND UP0, UPT, UR5, URZ, UPT ;  /* 0x000000ff0500728c */ /* 0x000fd0000bf05270 */
[----:B------:R-:W-:Y:S05]  /*0cf0*/  @!P1 BRA `(.L_x_8) ;  /* 0x00000000005c9947 */ /* 0x000fea0003800000 */
[----:B------:R-:W0:Y:S01]  /*0d00*/  LDC.64 R4, c[0x0][0x388] ;  /* 0x0000e200ff047b82 */ /* 0x000e220000000a00 */
[----:B--2-4-:R-:W-:-:S04]  /*0d10*/  IMAD.IADD R7, R36, 0x1, R3 ;  /* 0x0000000124077824 */ /* 0x014fc800078e0203 */
[----:B0-----:R-:W-:-:S03]  /*0d20*/  IMAD.WIDE R4, R7, 0x4, R4 ;  /* 0x0000000407047825 */ /* 0x001fc600078e0204 */
[----:B------:R-:W0:Y:S02]  /*0d30*/  LDC.64 R6, c[0x0][0x3a0] ;  /* 0x0000e800ff067b82 */ /* 0x000e240000000a00 */
[----:B------:R-:W2:Y:S01]  /*0d40*/  LDG.E R9, desc[UR16][R4.64] ;  /* 0x0000001004097981 */ /* 0x000ea2000c1e1900 */
[----:B------:R-:W-:-:S04]  /*0d50*/  IMAD.IADD R11, R0, 0x1, R3 ;  /* 0x00000001000b7824 */ /* 0x000fc800078e0203 */
[----:B0-----:R-:W-:-:S05]  /*0d60*/  IMAD.WIDE R6, R11, 0x4, R6 ;  /* 0x000000040b067825 */ /* 0x001fca00078e0206 */
[----:B--2---:R0:W-:Y:S04]  /*0d70*/  STG.E desc[UR16][R6.64], R9 ;  /* 0x0000000906007986 */ /* 0x0041e8000c101910 */
[----:B------:R-:W2:Y:S04]  /*0d80*/  LDG.E R11, desc[UR16][R4.64+0x4] ;  /* 0x00000410040b7981 */ /* 0x000ea8000c1e1900 */
[----:B--2---:R1:W-:Y:S04]  /*0d90*/  STG.E desc[UR16][R6.64+0x4], R11 ;  /* 0x0000040b06007986 */ /* 0x0043e8000c101910 */
[----:B------:R-:W2:Y:S04]  /*0da0*/  LDG.E R13, desc[UR16][R4.64+0x8] ;  /* 0x00000810040d7981 */ /* 0x000ea8000c1e1900 */
[----:B--2---:R2:W-:Y:S04]  /*0db0*/  STG.E desc[UR16][R6.64+0x8], R13 ;  /* 0x0000080d06007986 */ /* 0x0045e8000c101910 */
[----:B------:R-:W4:Y:S04]  /*0dc0*/  LDG.E R15, desc[UR16][R4.64+0xc] ;  /* 0x00000c10040f7981 */ /* 0x000f28000c1e1900 */
[----:B----4-:R2:W-:Y:S04]  /*0dd0*/  STG.E desc[UR16][R6.64+0xc], R15 ;  /* 0x00000c0f06007986 */ /* 0x0105e8000c101910 */
[----:B---3--:R-:W3:Y:S04]  /*0de0*/  LDG.E R17, desc[UR16][R4.64+0x10] ;  /* 0x0000101004117981 */ /* 0x008ee8000c1e1900 */
[----:B---3--:R2:W-:Y:S04]  /*0df0*/  STG.E desc[UR16][R6.64+0x10], R17 ;  /* 0x0000101106007986 */ /* 0x0085e8000c101910 */
[----:B------:R-:W3:Y:S04]  /*0e00*/  LDG.E R19, desc[UR16][R4.64+0x14] ;  /* 0x0000141004137981 */ /* 0x000ee8000c1e1900 */
[----:B---3--:R2:W-:Y:S04]  /*0e10*/  STG.E desc[UR16][R6.64+0x14], R19 ;  /* 0x0000141306007986 */ /* 0x0085e8000c101910 */
[----:B0-----:R-:W3:Y:S04]  /*0e20*/  LDG.E R9, desc[UR16][R4.64+0x18] ;  /* 0x0000181004097981 */ /* 0x001ee8000c1e1900 */
[----:B---3--:R2:W-:Y:S04]  /*0e30*/  STG.E desc[UR16][R6.64+0x18], R9 ;  /* 0x0000180906007986 */ /* 0x0085e8000c101910 */
[----:B-1----:R-:W3:Y:S01]  /*0e40*/  LDG.E R11, desc[UR16][R4.64+0x1c] ;  /* 0x00001c10040b7981 */ /* 0x002ee2000c1e1900 */
[----:B------:R-:W-:-:S03]  /*0e50*/  VIADD R3, R3, 0x8 ;  /* 0x0000000803037836 */ /* 0x000fc60000000000 */
[----:B---3--:R2:W-:Y:S04]  /*0e60*/  STG.E desc[UR16][R6.64+0x1c], R11 ;  /* 0x00001c0b06007986 */ /* 0x0085e8000c101910 */
.L_x_8:
[----:B------:R-:W-:Y:S05]  /*0e70*/  BRA.U !UP0, `(.L_x_7) ;  /* 0x0000000108887547 */ /* 0x000fea000b800000 */
[----:B------:R-:W-:Y:S02]  /*0e80*/  UISETP.GE.U32.AND UP0, UPT, UR5, 0x4, UPT ;  /* 0x000000040500788c */ /* 0x000fe4000bf06070 */
[----:B------:R-:W-:-:S04]  /*0e90*/  ULOP3.LUT UR4, UR4, 0x3, URZ, 0xc0, !UPT ;  /* 0x0000000304047892 */ /* 0x000fc8000f8ec0ff */
[----:B------:R-:W-:-:S03]  /*0ea0*/  UISETP.NE.AND UP1, UPT, UR4, URZ, UPT ;  /* 0x000000ff0400728c */ /* 0x000fc6000bf25270 */
[----:B------:R-:W-:Y:S08]  /*0eb0*/  BRA.U !UP0, `(.L_x_9) ;  /* 0x00000001083c7547 */ /* 0x000ff0000b800000 */
        /* <DEDUP_REMOVED lines=12> */
[----:B------:R-:W2:Y:S01]  /*0f80*/  LDG.E R15, desc[UR16][R4.64+0xc] ;  /* 0x00000c10040f7981 */ /* 0x000ea2000c1e1900 */
[----:B------:R-:W-:-:S03]  /*0f90*/  VIADD R3, R3, 0x4 ;  /* 0x0000000403037836 */ /* 0x000fc60000000000 */
[----:B--2---:R0:W-:Y:S04]  /*0fa0*/  STG.E desc[UR16][R6.64+0xc], R15 ;  /* 0x00000c0f06007986 */ /* 0x0041e8000c101910 */
.L_x_9:
[----:B------:R-:W-:Y:S05]  /*0fb0*/  BRA.U !UP1, `(.L_x_7) ;  /* 0x0000000109387547 */ /* 0x000fea000b800000 */
[----:B0-2-4-:R-:W0:Y:S01]  /*0fc0*/  LDC.64 R6, c[0x0][0x3a0] ;  /* 0x0000e800ff067b82 */ /* 0x015e220000000a00 */
[----:B------:R-:W-:Y:S01]  /*0fd0*/  IADD3 R13, PT, PT, R36, R3, RZ ;  /* 0x00000003240d7210 */ /* 0x000fe20007ffe0ff */
[----:B------:R-:W-:Y:S01]  /*0fe0*/  IMAD.IADD R9, R0, 0x1, R3 ;  /* 0x0000000100097824 */ /* 0x000fe200078e0203 */
[----:B------:R-:W-:-:S05]  /*0ff0*/  UIADD3 UR4, UPT, UPT, -UR4, URZ, URZ ;  /* 0x000000ff04047290 */ /* 0x000fca000fffe1ff */
[----:B------:R-:W1:Y:S07]  /*1000*/  LDC.64 R10, c[0x0][0x388] ;  /* 0x0000e200ff0a7b82 */ /* 0x000e6e0000000a00 */
.L_x_10:
[----:B01----:R-:W-:-:S06]  /*1010*/  IMAD.WIDE R4, R13, 0x4, R10 ;  /* 0x000000040d047825 */ /* 0x003fcc00078e020a */
[----:B------:R-:W2:Y:S01]  /*1020*/  LDG.E R5, desc[UR16][R4.64] ;  /* 0x0000001004057981 */ /* 0x000ea2000c1e1900 */
[----:B0-----:R-:W-:Y:S01]  /*1030*/  IMAD.WIDE R2, R9, 0x4, R6 ;  /* 0x0000000409027825 */ /* 0x001fe200078e0206 */
[----:B------:R-:W-:-:S03]  /*1040*/  UIADD3 UR4, UPT, UPT, UR4, 0x1, URZ ;  /* 0x0000000104047890 */ /* 0x000fc6000fffe0ff */
[----:B------:R-:W-:Y:S01]  /*1050*/  VIADD R9, R9, 0x1 ;  /* 0x0000000109097836 */ /* 0x000fe20000000000 */
[----:B------:R-:W-:Y:S01]  /*1060*/  UISETP.NE.AND UP0, UPT, UR4, URZ, UPT ;  /* 0x000000ff0400728c */ /* 0x000fe2000bf05270 */
[----:B------:R-:W-:Y:S01]  /*1070*/  VIADD R13, R13, 0x1 ;  /* 0x000000010d0d7836 */ /* 0x000fe20000000000 */
[----:B--2---:R0:W-:Y:S07]  /*1080*/  STG.E desc[UR16][R2.64], R5 ;  /* 0x0000000502007986 */ /* 0x0041ee000c101910 */
[----:B------:R-:W-:Y:S05]  /*1090*/  BRA.U UP0, `(.L_x_10) ;  /* 0xfffffffd00dc7547 */ /* 0x000fea000b83ffff */
.L_x_7:
[----:B------:R-:W1:Y:S01]  /*10a0*/  LDCU UR9, c[0x0][0x390] ;  /* 0x00007200ff0977ac */ /* 0x000e620008000800 */
[----:B------:R-:W-:Y:S01]  /*10b0*/  UMOV UR4, URZ ;  /* 0x000000ff00047c82 */ /* 0x000fe20008000000 */
[----:B-1----:R-:W-:-:S09]  /*10c0*/  UISETP.GE.U32.AND UP0, UPT, UR9, 0x10, UPT ;  /* 0x000000100900788c */ /* 0x002fd2000bf06070 */
[----:B------:R-:W-:Y:S05]  /*10d0*/  BRA.U !UP0, `(.L_x_11) ;  /* 0x0000000508487547 */ /* 0x000fea000b800000 */
[----:B------:R-:W1:Y:S01]  /*10e0*/  LDCU.128 UR12, c[0x0][0x3a0] ;  /* 0x00007400ff0c77ac */ /* 0x000e620008000c00 */
[----:B0-2-4-:R-:W-:Y:S01]  /*10f0*/  IMAD.MOV.U32 R6, RZ, RZ, R0 ;  /* 0x000000ffff067224 */ /* 0x015fe200078e0000 */
[----:B------:R-:W-:-:S04]  /*1100*/  ULOP3.LUT UR4, UR9, 0x7ffffff0, URZ, 0xc0, !UPT ;  /* 0x7ffffff009047892 */ /* 0x000fc8000f8ec0ff */
[----:B------:R-:W-:Y:S02]  /*1110*/  UIADD3 UR10, UPT, UPT, -UR4, URZ, URZ ;  /* 0x000000ff040a7290 */ /* 0x000fe4000fffe1ff */
[----:B-1----:R-:W-:Y:S02]  /*1120*/  UIADD3 UR7, UP0, UPT, UR14, 0x20, URZ ;  /* 0x000000200e077890 */ /* 0x002fe4000ff1e0ff */
[----:B------:R-:W-:Y:S02]  /*1130*/  UIADD3 UR5, UP1, UPT, UR12, 0x20, URZ ;  /* 0x000000200c057890 */ /* 0x000fe4000ff3e0ff */
[----:B------:R-:W-:Y:S02]  /*1140*/  UIADD3.X UR8, UPT, UPT, URZ, UR15, URZ, UP0, !UPT ;  /* 0x0000000fff087290 */ /* 0x000fe400087fe4ff */
[----:B------:R-:W-:-:S12]  /*1150*/  UIADD3.X UR6, UPT, UPT, URZ, UR13, URZ, UP1, !UPT ;  /* 0x0000000dff067290 */ /* 0x000fd80008ffe4ff */
.L_x_12:
[----:B--2---:R-:W-:Y:S02]  /*1160*/  IMAD.U32 R2, RZ, RZ, UR7 ;  /* 0x00000007ff027e24 */ /* 0x004fe4000f8e00ff */
[----:B------:R-:W-:Y:S02]  /*1170*/  IMAD.U32 R3, RZ, RZ, UR8 ;  /* 0x00000008ff037e24 */ /* 0x000fe4000f8e00ff */
[----:B------:R-:W-:Y:S02]  /*1180*/  IMAD.U32 R4, RZ, RZ, UR5 ;  /* 0x00000005ff047e24 */ /* 0x000fe4000f8e00ff */
[----:B------:R-:W-:Y:S02]  /*1190*/  IMAD.U32 R5, RZ, RZ, UR6 ;  /* 0x00000006ff057e24 */ /* 0x000fe4000f8e00ff */
[----:B------:R-:W-:-:S04]  /*11a0*/  IMAD.WIDE R2, R6, 0x4, R2 ;  /* 0x0000000406027825 */ /* 0x000fc800078e0202 */
[----:B------:R-:W-:Y:S01]  /*11b0*/  IMAD.WIDE R4, R6, 0x4, R4 ;  /* 0x0000000406047825 */ /* 0x000fe200078e0204 */
[----:B------:R-:W2:Y:S04]  /*11c0*/  LDG.E R7, desc[UR16][R2.64+-0x20] ;  /* 0xffffe01002077981 */ /* 0x000ea8000c1e1900 */
[----:B------:R-:W2:Y:S04]  /*11d0*/  LDG.E R10, desc[UR16][R4.64+-0x20] ;  /* 0xffffe010040a7981 */ /* 0x000ea8000c1e1900 */
[----:B------:R-:W4:Y:S01]  /*11e0*/  LDG.E R9, desc[UR16][R2.64+-0x1c] ;  /* 0xffffe41002097981 */ /* 0x000f22000c1e1900 */
[----:B--2---:R-:W-:-:S05]  /*11f0*/  LOP3.LUT R7, R10, R7, RZ, 0xfc, !PT ;  /* 0x000000070a077212 */ /* 0x004fca00078efcff */
[----:B------:R0:W-:Y:S04]  /*1200*/  STG.E desc[UR16][R2.64+-0x20], R7 ;  /* 0xffffe00702007986 */ /* 0x0001e8000c101910 */
[----:B------:R-:W4:Y:S04]  /*1210*/  LDG.E R10, desc[UR16][R4.64+-0x1c] ;  /* 0xffffe410040a7981 */ /* 0x000f28000c1e1900 */
[----:B0-----:R-:W2:Y:S01]  /*1220*/  LDG.E R7, desc[UR16][R2.64+-0x10] ;  /* 0xfffff01002077981 */ /* 0x001ea2000c1e1900 */
[----:B----4-:R-:W-:-:S03]  /*1230*/  LOP3.LUT R9, R10, R9, RZ, 0xfc, !PT ;  /* 0x000000090a097212 */ /* 0x010fc600078efcff */
[----:B------:R-:W4:Y:S04]  /*1240*/  LDG.E R10, desc[UR16][R2.64+-0x18] ;  /* 0xffffe810020a7981 */ /* 0x000f28000c1e1900 */
[----:B------:R0:W-:Y:S04]  /*1250*/  STG.E desc[UR16][R2.64+-0x1c], R9 ;  /* 0xffffe40902007986 */ /* 0x0001e8000c101910 */
[----:B------:R-:W4:Y:S04]  /*1260*/  LDG.E R11, desc[UR16][R4.64+-0x18] ;  /* 0xffffe810040b7981 */ /* 0x000f28000c1e1900 */
[----:B0-----:R-:W5:Y:S01]  /*1270*/  LDG.E R9, desc[UR16][R2.64+-0xc] ;  /* 0xfffff41002097981 */ /* 0x001f62000c1e1900 */
[----:B----4-:R-:W-:-:S03]  /*1280*/  LOP3.LUT R11, R11, R10, RZ, 0xfc, !PT ;  /* 0x0000000a0b0b7212 */ /* 0x010fc600078efcff */
[----:B------:R-:W4:Y:S04]  /*1290*/  LDG.E R10, desc[UR16][R2.64+-0x14] ;  /* 0xffffec10020a7981 */ /* 0x000f28000c1e1900 */
[----:B------:R-:W-:Y:S04]  /*12a0*/  STG.E desc[UR16][R2.64+-0x18], R11 ;  /* 0xffffe80b02007986 */ /* 0x000fe8000c101910 */
[----:B------:R-:W4:Y:S02]  /*12b0*/  LDG.E R13, desc[UR16][R4.64+-0x14] ;  /* 0xffffec10040d7981 */ /* 0x000f24000c1e1900 */
[----:B----4-:R-:W-:-:S05]  /*12c0*/  LOP3.LUT R13, R13, R10, RZ, 0xfc, !PT ;  /* 0x0000000a0d0d7212 */ /* 0x010fca00078efcff */
[----:B------:R-:W-:Y:S04]  /*12d0*/  STG.E desc[UR16][R2.64+-0x14], R13 ;  /* 0xffffec0d02007986 */ /* 0x000fe8000c101910 */
[----:B------:R-:W2:Y:S02]  /*12e0*/  LDG.E R10, desc[UR16][R4.64+-0x10] ;  /* 0xfffff010040a7981 */ /* 0x000ea4000c1e1900 */
[----:B--2---:R-:W-:-:S05]  /*12f0*/  LOP3.LUT R7, R10, R7, RZ, 0xfc, !PT ;  /* 0x000000070a077212 */ /* 0x004fca00078efcff */
[----:B------:R0:W-:Y:S04]  /*1300*/  STG.E desc[UR16][R2.64+-0x10], R7 ;  /* 0xfffff00702007986 */ /* 0x0001e8000c101910 */
[----:B------:R-:W5:Y:S04]  /*1310*/  LDG.E R10, desc[UR16][R4.64+-0xc] ;  /* 0xfffff410040a7981 */ /* 0x000f68000c1e1900 */
[----:B0-----:R-:W2:Y:S01]  /*1320*/  LDG.E R7, desc[UR16][R2.64] ;  /* 0x0000001002077981 */ /* 0x001ea2000c1e1900 */
[----:B-----5:R-:W-:-:S03]  /*1330*/  LOP3.LUT R9, R10, R9, RZ, 0xfc, !PT ;  /* 0x000000090a097212 */ /* 0x020fc600078efcff */
        /* <DEDUP_REMOVED lines=22> */
[----:B------:R0:W-:Y:S04]  /*14a0*/  STG.E desc[UR16][R2.64+0x8], R11 ;  /* 0x0000080b02007986 */ /* 0x0001e8000c101910 */
[----:B------:R-:W4:Y:S02]  /*14b0*/  LDG.E R13, desc[UR16][R4.64+0xc] ;  /* 0x00000c10040d7981 */ /* 0x000f24000c1e1900 */
[----:B----4-:R-:W-:-:S05]  /*14c0*/  LOP3.LUT R13, R13, R10, RZ, 0xfc, !PT ;  /* 0x0000000a0d0d7212 */ /* 0x010fca00078efcff */
[----:B------:R1:W-:Y:S04]  /*14d0*/  STG.E desc[UR16][R2.64+0xc], R13 ;  /* 0x00000c0d02007986 */ /* 0x0003e8000c101910 */
[----:B------:R-:W2:Y:S02]  /*14e0*/  LDG.E R10, desc[UR16][R4.64+0x10] ;  /* 0x00001010040a7981 */ /* 0x000ea4000c1e1900 */
[----:B--2---:R-:W-:-:S05]  /*14f0*/  LOP3.LUT R7, R10, R7, RZ, 0xfc, !PT ;  /* 0x000000070a077212 */ /* 0x004fca00078efcff */
[----:B------:R2:W-:Y:S04]  /*1500*/  STG.E desc[UR16][R2.64+0x10], R7 ;  /* 0x0000100702007986 */ /* 0x0005e8000c101910 */
[----:B------:R-:W5:Y:S02]  /*1510*/  LDG.E R10, desc[UR16][R4.64+0x14] ;  /* 0x00001410040a7981 */ /* 0x000f64000c1e1900 */
[----:B-----5:R-:W-:Y:S02]  /*1520*/  LOP3.LUT R9, R10, R9, RZ, 0xfc, !PT ;  /* 0x000000090a097212 */ /* 0x020fe400078efcff */
[----:B------:R-:W4:Y:S04]  /*1530*/  LDG.E R10, desc[UR16][R2.64+0x18] ;  /* 0x00001810020a7981 */ /* 0x000f28000c1e1900 */
[----:B------:R2:W-:Y:S04]  /*1540*/  STG.E desc[UR16][R2.64+0x14], R9 ;  /* 0x0000140902007986 */ /* 0x0005e8000c101910 */
[----:B0-----:R-:W4:Y:S02]  /*1550*/  LDG.E R11, desc[UR16][R4.64+0x18] ;  /* 0x00001810040b7981 */ /* 0x001f24000c1e1900 */
[----:B----4-:R-:W-:-:S02]  /*1560*/  LOP3.LUT R11, R11, R10, RZ, 0xfc, !PT ;  /* 0x0000000a0b0b7212 */ /* 0x010fc400078efcff */
[----:B------:R-:W4:Y:S04]  /*1570*/  LDG.E R10, desc[UR16][R2.64+0x1c] ;  /* 0x00001c10020a7981 */ /* 0x000f28000c1e1900 */
[----:B------:R2:W-:Y:S04]  /*1580*/  STG.E desc[UR16][R2.64+0x18], R11 ;  /* 0x0000180b02007986 */ /* 0x0005e8000c101910 */
[----:B-1----:R-:W4:Y:S01]  /*1590*/  LDG.E R13, desc[UR16][R4.64+0x1c] ;  /* 0x00001c10040d7981 */ /* 0x002f22000c1e1900 */
[----:B------:R-:W-:-:S04]  /*15a0*/  UIADD3 UR10, UPT, UPT, UR10, 0x10, URZ ;  /* 0x000000100a0a7890 */ /* 0x000fc8000fffe0ff */
[----:B------:R-:W-:Y:S01]  /*15b0*/  UISETP.NE.AND UP0, UPT, UR10, URZ, UPT ;  /* 0x000000ff0a00728c */ /* 0x000fe2000bf05270 */
[----:B------:R-:W-:Y:S01]  /*15c0*/  VIADD R6, R6, 0x10 ;  /* 0x0000001006067836 */ /* 0x000fe20000000000 */
[----:B----4-:R-:W-:-:S05]  /*15d0*/  LOP3.LUT R13, R13, R10, RZ, 0xfc, !PT ;  /* 0x0000000a0d0d7212 */ /* 0x010fca00078efcff */
[----:B------:R2:W-:Y:S02]  /*15e0*/  STG.E desc[UR16][R2.64+0x1c], R13 ;  /* 0x00001c0d02007986 */ /* 0x0005e4000c101910 */
[----:B------:R-:W-:Y:S05]  /*15f0*/  BRA.U UP0, `(.L_x_12) ;  /* 0xfffffff900d87547 */ /* 0x000fea000b83ffff */
.L_x_11:
[----:B------:R-:W-:Y:S05]  /*1600*/  @!P0 EXIT ;  /* 0x000000000000894d */ /* 0x000fea0003800000 */
[----:B------:R-:W-:Y:S01]  /*1610*/  ISETP.GE.U32.AND P0, PT, R8, 0x8, PT ;  /* 0x000000080800780c */ /* 0x000fe20003f06070 */
[----:B------:R-:W-:-:S06]  /*1620*/  ULOP3.LUT UR6, UR9, 0x7, URZ, 0xc0, !UPT ;  /* 0x0000000709067892 */ /* 0x000fcc000f8ec0ff */
[----:B------:R-:W-:-:S06]  /*1630*/  ISETP.NE.AND P1, PT, RZ, UR6, PT ;  /* 0x00000006ff007c0c */ /* 0x000fcc000bf25270 */
[----:B------:R-:W-:Y:S07]  /*1640*/  @!P0 BRA `(.L_x_13) ;  /* 0x0000000000988947 */ /* 0x000fee0003800000 */
[----:B0-2---:R-:W0:Y:S01]  /*1650*/  LDC.64 R2, c[0x0][0x3a8] ;  /* 0x0000ea00ff027b82 */ /* 0x005e220000000a00 */
[----:B----4-:R-:W-:-:S07]  /*1660*/  VIADD R7, R0, UR4 ;  /* 0x0000000400077c36 */ /* 0x010fce0008000000 */
[----:B------:R-:W1:Y:S01]  /*1670*/  LDC.64 R4, c[0x0][0x3a0] ;  /* 0x0000e800ff047b82 */ /* 0x000e620000000a00 */
[----:B0-----:R-:W-:-:S05]  /*1680*/  IMAD.WIDE R2, R7, 0x4, R2 ;  /* 0x0000000407027825 */ /* 0x001fca00078e0202 */
[----:B------:R-:W2:Y:S01]  /*1690*/  LDG.E R6, desc[UR16][R2.64] ;  /* 0x0000001002067981 */ /* 0x000ea2000c1e1900 */
[----:B-1----:R-:W-:-:S05]  /*16a0*/  IMAD.WIDE R4, R7, 0x4, R4 ;  /* 0x0000000407047825 */ /* 0x002fca00078e0204 */
[----:B------:R-:W2:Y:S02]  /*16b0*/  LDG.E R7, desc[UR16][R4.64] ;  /* 0x0000001004077981 */ /* 0x000ea4000c1e1900 */
[----:B--2---:R-:W-:Y:S02]  /*16c0*/  LOP3.LUT R7, R7, R6, RZ, 0xfc, !PT ;  /* 0x0000000607077212 */ /* 0x004fe400078efcff */
[----:B------:R-:W2:Y:S04]  /*16d0*/  LDG.E R6, desc[UR16][R2.64+0x4] ;  /* 0x0000041002067981 */ /* 0x000ea8000c1e1900 */
[----:B------:R0:W-:Y:S04]  /*16e0*/  STG.E desc[UR16][R2.64], R7 ;  /* 0x0000000702007986 */ /* 0x0001e8000c101910 */
[----:B------:R-:W2:Y:S02]  /*16f0*/  LDG.E R9, desc[UR16][R4.64+0x4] ;  /* 0x0000041004097981 */ /* 0x000ea4000c1e1900 */
[----:B--2---:R-:W-:-:S02]  /*1700*/  LOP3.LUT R9, R9, R6, RZ, 0xfc, !PT ;  /* 0x0000000609097212 */ /* 0x004fc400078efcff */
        /* <DEDUP_REMOVED lines=10> */
[----:B0-----:R-:W2:Y:S02]  /*17b0*/  LDG.E R7, desc[UR16][R4.64+0x10] ;  /* 0x0000101004077981 */ /* 0x001ea4000c1e1900 */
[----:B--2---:R-:W-:-:S02]  /*17c0*/  LOP3.LUT R7, R7, R6, RZ, 0xfc, !PT ;  /* 0x0000000607077212 */ /* 0x004fc400078efcff */
[----:B------:R-:W2:Y:S04]  /*17d0*/  LDG.E R6, desc[UR16][R2.64+0x14] ;  /* 0x0000141002067981 */ /* 0x000ea8000c1e1900 */
[----:B------:R0:W-:Y:S04]  /*17e0*/  STG.E desc[UR16][R2.64+0x10], R7 ;  /* 0x0000100702007986 */ /* 0x0001e8000c101910 */
[----:B-1----:R-:W2:Y:S02]  /*17f0*/  LDG.E R9, desc[UR16][R4.64+0x14] ;  /* 0x0000141004097981 */ /* 0x002ea4000c1e1900 */
[----:B--2---:R-:W-:-:S02]  /*1800*/  LOP3.LUT R9, R9, R6, RZ, 0xfc, !PT ;  /* 0x0000000609097212 */ /* 0x004fc400078efcff */
[----:B------:R-:W2:Y:S04]  /*1810*/  LDG.E R6, desc[UR16][R2.64+0x18] ;  /* 0x0000181002067981 */ /* 0x000ea8000c1e1900 */
[----:B------:R0:W-:Y:S04]  /*1820*/  STG.E desc[UR16][R2.64+0x14], R9 ;  /* 0x0000140902007986 */ /* 0x0001e8000c101910 */
[----:B----4-:R-:W2:Y:S02]  /*1830*/  LDG.E R11, desc[UR16][R4.64+0x18] ;  /* 0x00001810040b7981 */ /* 0x010ea4000c1e1900 */
[----:B--2---:R-:W-:-:S02]  /*1840*/  LOP3.LUT R11, R11, R6, RZ, 0xfc, !PT ;  /* 0x000000060b0b7212 */ /* 0x004fc400078efcff */
[----:B------:R-:W2:Y:S04]  /*1850*/  LDG.E R6, desc[UR16][R2.64+0x1c] ;  /* 0x00001c1002067981 */ /* 0x000ea8000c1e1900 */
[----:B------:R0:W-:Y:S04]  /*1860*/  STG.E desc[UR16][R2.64+0x18], R11 ;  /* 0x0000180b02007986 */ /* 0x0001e8000c101910 */
[----:B-----5:R-:W2:Y:S01]  /*1870*/  LDG.E R13, desc[UR16][R4.64+0x1c] ;  /* 0x00001c10040d7981 */ /* 0x020ea2000c1e1900 */
[----:B------:R-:W-:Y:S01]  /*1880*/  UIADD3 UR4, UPT, UPT, UR4, 0x8, URZ ;  /* 0x0000000804047890 */ /* 0x000fe2000fffe0ff */
[----:B--2---:R-:W-:-:S05]  /*1890*/  LOP3.LUT R13, R13, R6, RZ, 0xfc, !PT ;  /* 0x000000060d0d7212 */ /* 0x004fca00078efcff */
[----:B------:R0:W-:Y:S06]  /*18a0*/  STG.E desc[UR16][R2.64+0x1c], R13 ;  /* 0x00001c0d02007986 */ /* 0x0001ec000c101910 */
.L_x_13:
[----:B------:R-:W-:Y:S05]  /*18b0*/  @!P1 EXIT ;  /* 0x000000000000994d */ /* 0x000fea0003800000 */
[----:B------:R-:W-:Y:S02]  /*18c0*/  UISETP.GE.U32.AND UP0, UPT, UR6, 0x4, UPT ;  /* 0x000000040600788c */ /* 0x000fe4000bf06070 */
[----:B------:R-:W-:-:S06]  /*18d0*/  ULOP3.LUT UR5, UR9, 0x3, URZ, 0xc0, !UPT ;  /* 0x0000000309057892 */ /* 0x000fcc000f8ec0ff */
[----:B------:R-:W-:Y:S01]  /*18e0*/  ISETP.NE.AND P0, PT, RZ, UR5, PT ;  /* 0x00000005ff007c0c */ /* 0x000fe2000bf05270 */
[----:B------:R-:W-:-:S12]  /*18f0*/  BRA.U !UP0, `(.L_x_14) ;  /* 0x0000000108587547 */ /* 0x000fd8000b800000 */
        /* <DEDUP_REMOVED lines=18> */
[----:B------:R-:W2:Y:S01]  /*1a20*/  LDG.E R13, desc[UR16][R4.64+0xc] ;  /* 0x00000c10040d7981 */ /* 0x000ea2000c1e1900 */
[----:B------:R-:W-:Y:S01]  /*1a30*/  UIADD3 UR4, UPT, UPT, UR4, 0x4, URZ ;  /* 0x0000000404047890 */ /* 0x000fe2000fffe0ff */
[----:B--2---:R-:W-:-:S05]  /*1a40*/  LOP3.LUT R13, R13, R6, RZ, 0xfc, !PT ;  /* 0x000000060d0d7212 */ /* 0x004fca00078efcff */
[----:B------:R1:W-:Y:S06]  /*1a50*/  STG.E desc[UR16][R2.64+0xc], R13 ;  /* 0x00000c0d02007986 */ /* 0x0003ec000c101910 */
.L_x_14:
[----:B------:R-:W-:Y:S05]  /*1a60*/  @!P0 EXIT ;  /* 0x000000000000894d */ /* 0x000fea0003800000 */
[----:B012-4-:R-:W0:Y:S01]  /*1a70*/  LDC.64 R6, c[0x0][0x3a0] ;  /* 0x0000e800ff067b82 */ /* 0x017e220000000a00 */
[----:B------:R-:W-:Y:S01]  /*1a80*/  VIADD R11, R0, UR4 ;  /* 0x00000004000b7c36 */ /* 0x000fe20008000000 */
[----:B------:R-:W-:-:S06]  /*1a90*/  UIADD3 UR5, UPT, UPT, -UR5, URZ, URZ ;  /* 0x000000ff05057290 */ /* 0x000fcc000fffe1ff */
[----:B------:R-:W1:Y:S06]  /*1aa0*/  LDC.64 R8, c[0x0][0x3a8] ;  /* 0x0000ea00ff087b82 */ /* 0x000e6c0000000a00 */
.L_x_15:
[----:B0-----:R-:W-:-:S04]  /*1ab0*/  IMAD.WIDE R2, R11, 0x4, R6 ;  /* 0x000000040b027825 */ /* 0x001fc800078e0206 */
[C---:B-12---:R-:W-:Y:S02]  /*1ac0*/  IMAD.WIDE R4, R11.reuse, 0x4, R8 ;  /* 0x000000040b047825 */ /* 0x046fe400078e0208 */
[----:B------:R-:W2:Y:S04]  /*1ad0*/  LDG.E R3, desc[UR16][R2.64] ;  /* 0x0000001002037981 */ /* 0x000ea8000c1e1900 */
[----:B------:R-:W2:Y:S01]  /*1ae0*/  LDG.E R0, desc[UR16][R4.64] ;  /* 0x0000001004007981 */ /* 0x000ea2000c1e1900 */
[----:B------:R-:W-:Y:S01]  /*1af0*/  UIADD3 UR5, UPT, UPT, UR5, 0x1, URZ ;  /* 0x0000000105057890 */ /* 0x000fe2000fffe0ff */
[----:B------:R-:W-:-:S03]  /*1b00*/  VIADD R11, R11, 0x1 ;  /* 0x000000010b0b7836 */ /* 0x000fc60000000000 */
[----:B------:R-:W-:Y:S01]  /*1b10*/  UISETP.NE.AND UP0, UPT, UR5, URZ, UPT ;  /* 0x000000ff0500728c */ /* 0x000fe2000bf05270 */
[----:B--2---:R-:W-:-:S05]  /*1b20*/  LOP3.LUT R13, R3, R0, RZ, 0xfc, !PT ;  /* 0x00000000030d7212 */ /* 0x004fca00078efcff */
[----:B------:R2:W-:Y:S03]  /*1b30*/  STG.E desc[UR16][R4.64], R13 ;  /* 0x0000000d04007986 */ /* 0x0005e6000c101910 */
[----:B------:R-:W-:Y:S05]  /*1b40*/  BRA.U UP0, `(.L_x_15) ;  /* 0xfffffffd00d87547 */ /* 0x000fea000b83ffff */
[----:B------:R-:W-:Y:S05]  /*1b50*/  EXIT ;  /* 0x000000000000794d */ /* 0x000fea0003800000 */
        .type           $_Z7fourRusPiS_iiiS_S_$__internal_accurate_pow,@function
        .size           $_Z7fourRusPiS_iiiS_S_$__internal_accurate_pow,(.L_x_18 - $_Z7fourRusPiS_iiiS_S_$__internal_accurate_pow)
$_Z7fourRusPiS_iiiS_S_$__internal_accurate_pow:
[----:B------:R-:W0:Y:S01]  /*1b60*/  MUFU.RCP64H R25, 2 ;  /* 0x4000000000197908 */ /* 0x000e220000001800 */
[----:B------:R-:W-:Y:S02]  /*1b70*/  HFMA2 R18, -RZ, RZ, 0, 0 ;  /* 0x00000000ff127431 */ /* 0x000fe400000001ff */
[----:B------:R-:W-:Y:S01]  /*1b80*/  IMAD.MOV.U32 R19, RZ, RZ, 0x40000000 ;  /* 0x40000000ff137424 */ /* 0x000fe200078e00ff */
[----:B------:R-:W-:Y:S01]  /*1b90*/  UMOV UR6, 0x7d2cafe2 ;  /* 0x7d2cafe200067882 */ /* 0x000fe20000000000 */
[----:B------:R-:W-:Y:S01]  /*1ba0*/  IMAD.MOV.U32 R24, RZ, RZ, RZ ;  /* 0x000000ffff187224 */ /* 0x000fe200078e00ff */
[----:B------:R-:W-:Y:S01]  /*1bb0*/  UMOV UR7, 0x3eb0f5ff ;  /* 0x3eb0f5ff00077882 */ /* 0x000fe20000000000 */
[----:B------:R-:W-:Y:S02]  /*1bc0*/  IMAD.MOV.U32 R20, RZ, RZ, 0x41ad3b5a ;  /* 0x41ad3b5aff147424 */ /* 0x000fe400078e00ff */
[----:B------:R-:W-:Y:S02]  /*1bd0*/  IMAD.MOV.U32 R21, RZ, RZ, 0x3ed0f5d2 ;  /* 0x3ed0f5d2ff157424 */ /* 0x000fe400078e00ff */
[----:B0-----:R-:W-:-:S08]  /*1be0*/  DFMA R18, R24, -R18, 1 ;  /* 0x3ff000001812742b */ /* 0x001fd00000000812 */
[----:B------:R-:W-:-:S08]  /*1bf0*/  DFMA R18, R18, R18, R18 ;  /* 0x000000121212722b */ /* 0x000fd00000000012 */
[----:B------:R-:W-:-:S08]  /*1c00*/  DFMA R24, R24, R18, R24 ;  /* 0x000000121818722b */ /* 0x000fd00000000018 */
[----:B------:R-:W-:-:S08]  /*1c10*/  DMUL R18, RZ, R24 ;  /* 0x00000018ff127228 */ /* 0x000fd00000000000 */
[----:B------:R-:W-:-:S08]  /*1c20*/  DFMA R18, RZ, R24, R18 ;  /* 0x00000018ff12722b */ /* 0x000fd00000000012 */
[----:B------:R-:W-:Y:S02]  /*1c30*/  DMUL R30, R18, R18 ;  /* 0x00000012121e7228 */ /* 0x000fe40000000000 */
[----:B------:R-:W-:-:S06]  /*1c40*/  DADD R22, RZ, -R18 ;  /* 0x00000000ff167229 */ /* 0x000fcc0000000812 */
[----:B------:R-:W-:Y:S01]  /*1c50*/  DFMA R20, R30, UR6, R20 ;  /* 0x000000061e147c2b */ /* 0x000fe20008000014 */
[----:B------:R-:W-:Y:S01]  /*1c60*/  UMOV UR6, 0x75488a3f ;  /* 0x75488a3f00067882 */ /* 0x000fe20000000000 */
[----:B------:R-:W-:Y:S01]  /*1c70*/  UMOV UR7, 0x3ef3b20a ;  /* 0x3ef3b20a00077882 */ /* 0x000fe20000000000 */
[----:B------:R-:W-:-:S05]  /*1c80*/  DADD R22, R22, R22 ;  /* 0x0000000016167229 */ /* 0x000fca0000000016 */
[----:B------:R-:W-:Y:S01]  /*1c90*/  DFMA R28, R30, R20, UR6 ;  /* 0x000000061e1c7e2b */ /* 0x000fe20008000014 */
[----:B------:R-:W-:Y:S01]  /*1ca0*/  UMOV UR6, 0xe4faecd5 ;  /* 0xe4faecd500067882 */ /* 0x000fe20000000000 */
[----:B------:R-:W-:Y:S01]  /*1cb0*/  UMOV UR7, 0x3f1745cd ;  /* 0x3f1745cd00077882 */ /* 0x000fe20000000000 */
[----:B------:R-:W-:-:S05]  /*1cc0*/  DFMA R22, RZ, -R18, R22 ;  /* 0x80000012ff16722b */ /* 0x000fca0000000016 */
[----:B------:R-:W-:Y:S01]  /*1cd0*/  DFMA R28, R30, R28, UR6 ;  /* 0x000000061e1c7e2b */ /* 0x000fe2000800001c */
[----:B------:R-:W-:Y:S01]  /*1ce0*/  UMOV UR6, 0x258a578b ;  /* 0x258a578b00067882 */ /* 0x000fe20000000000 */
[----:B------:R-:W-:Y:S01]  /*1cf0*/  UMOV UR7, 0x3f3c71c7 ;  /* 0x3f3c71c700077882 */ /* 0x000fe20000000000 */
[----:B------:R-:W-:Y:S02]  /*1d00*/  DMUL R22, R24, R22 ;  /* 0x0000001618167228 */ /* 0x000fe40000000000 */
[----:B------:R-:W-:-:S03]  /*1d10*/  DMUL R24, R18, R18 ;  /* 0x0000001212187228 */ /* 0x000fc60000000000 */
[----:B------:R-:W-:Y:S01]  /*1d20*/  DFMA R28, R30, R28, UR6 ;  /* 0x000000061e1c7e2b */ /* 0x000fe2000800001c */
[----:B------:R-:W-:Y:S01]  /*1d30*/  UMOV UR6, 0x9242b910 ;  /* 0x9242b91000067882 */ /* 0x000fe20000000000 */
[----:B------:R-:W-:-:S03]  /*1d40*/  UMOV UR7, 0x3f624924 ;  /* 0x3f62492400077882 */ /* 0x000fc60000000000 */
[----:B------:R-:W-:-:S03]  /*1d50*/  DMUL R32, R18, R24 ;  /* 0x0000001812207228 */ /* 0x000fc60000000000 */
[----:B------:R-:W-:Y:S01]  /*1d60*/  DFMA R28, R30, R28, UR6 ;  /* 0x000000061e1c7e2b */ /* 0x000fe2000800001c */
[----:B------:R-:W-:Y:S01]  /*1d70*/  UMOV UR6, 0x99999dfb ;  /* 0x99999dfb00067882 */ /* 0x000fe20000000000 */
[----:B------:R-:W-:-:S06]  /*1d80*/  UMOV UR7, 0x3f899999 ;  /* 0x3f89999900077882 */ /* 0x000fcc0000000000 */
[----:B------:R-:W-:Y:S01]  /*1d90*/  DFMA R28, R30, R28, UR6 ;  /* 0x000000061e1c7e2b */ /* 0x000fe2000800001c */
[----:B------:R-:W-:Y:S01]  /*1da0*/  UMOV UR6, 0x55555555 ;  /* 0x5555555500067882 */ /* 0x000fe20000000000 */
[----:B------:R-:W-:-:S06]  /*1db0*/  UMOV UR7, 0x3fb55555 ;  /* 0x3fb5555500077882 */ /* 0x000fcc0000000000 */
[----:B------:R-:W-:-:S08]  /*1dc0*/  DFMA R20, R30, R28, UR6 ;  /* 0x000000061e147e2b */ /* 0x000fd0000800001c */
[----:B------:R-:W-:Y:S01]  /*1dd0*/  DADD R26, -R20, UR6 ;  /* 0x00000006141a7e29 */ /* 0x000fe20008000100 */
[----:B------:R-:W-:Y:S01]  /*1de0*/  UMOV UR6, 0xb9e7b0 ;  /* 0x00b9e7b000067882 */ /* 0x000fe20000000000 */
[----:B------:R-:W-:-:S06]  /*1df0*/  UMOV UR7, 0x3c46a4cb ;  /* 0x3c46a4cb00077882 */ /* 0x000fcc0000000000 */
[----:B------:R-:W-:Y:S02]  /*1e00*/  DFMA R26, R30, R28, R26 ;  /* 0x0000001c1e1a722b */ /* 0x000fe4000000001a */
[----:B------:R-:W-:Y:S01]  /*1e10*/  DFMA R28, R18, R18, -R24 ;  /* 0x00000012121c722b */ /* 0x000fe20000000818 */
[----:B------:R-:W-:Y:S02]  /*1e20*/  VIADD R31, R23, 0x100000 ;  /* 0x00100000171f7836 */ /* 0x000fe40000000000 */
[----:B------:R-:W-:-:S06]  /*1e30*/  IMAD.MOV.U32 R30, RZ, RZ, R22 ;  /* 0x000000ffff1e7224 */ /* 0x000fcc00078e0016 */
[----:B------:R-:W-:Y:S02]  /*1e40*/  DFMA R28, R18, R30, R28 ;  /* 0x0000001e121c722b */ /* 0x000fe4000000001c */
[----:B------:R-:W-:Y:S01]  /*1e50*/  DADD R30, R26, -UR6 ;  /* 0x800000061a1e7e29 */ /* 0x000fe20008000000 */
[----:B------:R-:W-:Y:S01]  /*1e60*/  UMOV UR6, 0x0 ;  /* 0x0000000000067882 */ /* 0x000fe20000000000 */
[----:B------:R-:W-:Y:S01]  /*1e70*/  DFMA R26, R18, R24, -R32 ;  /* 0x00000018121a722b */ /* 0x000fe20000000820 */
[----:B------:R-:W-:-:S07]  /*1e80*/  UMOV UR7, 0x3ff00000 ;  /* 0x3ff0000000077882 */ /* 0x000fce0000000000 */
[----:B------:R-:W-:Y:S02]  /*1e90*/  DFMA R26, R22, R24, R26 ;  /* 0x00000018161a722b */ /* 0x000fe4000000001a */
[----:B------:R-:W-:-:S06]  /*1ea0*/  DADD R24, R20, R30 ;  /* 0x0000000014187229 */ /* 0x000fcc000000001e */
[----:B------:R-:W-:Y:S02]  /*1eb0*/  DFMA R26, R18, R28, R26 ;  /* 0x0000001c121a722b */ /* 0x000fe4000000001a */
[----:B------:R-:W-:Y:S02]  /*1ec0*/  DADD R28, R20, -R24 ;  /* 0x00000000141c7229 */ /* 0x000fe40000000818 */
[----:B------:R-:W-:-:S06]  /*1ed0*/  DMUL R20, R24, R32 ;  /* 0x0000002018147228 */ /* 0x000fcc0000000000 */
[----:B------:R-:W-:Y:S02]  /*1ee0*/  DADD R30, R30, R28 ;  /* 0x000000001e1e7229 */ /* 0x000fe4000000001c */
[----:B------:R-:W-:-:S08]  /*1ef0*/  DFMA R28, R24, R32, -R20 ;  /* 0x00000020181c722b */ /* 0x000fd00000000814 */
[----:B------:R-:W-:-:S08]  /*1f00*/  DFMA R26, R24, R26, R28 ;  /* 0x0000001a181a722b */ /* 0x000fd0000000001c */
[----:B------:R-:W-:-:S08]  /*1f10*/  DFMA R30, R30, R32, R26 ;  /* 0x000000201e1e722b */ /* 0x000fd0000000001a */
[----:B------:R-:W-:-:S08]  /*1f20*/  DADD R26, R20, R30 ;  /* 0x00000000141a7229 */ /* 0x000fd0000000001e */
[--C-:B------:R-:W-:Y:S02]  /*1f30*/  DADD R24, R18, R26.reuse ;  /* 0x0000000012187229 */ /* 0x100fe4000000001a */
[----:B------:R-:W-:-:S06]  /*1f40*/  DADD R20, R20, -R26 ;  /* 0x0000000014147229 */ /* 0x000fcc000000081a */
[----:B------:R-:W-:Y:S02]  /*1f50*/  DADD R18, R18, -R24 ;  /* 0x0000000012127229 */ /* 0x000fe40000000818 */
[----:B------:R-:W-:-:S06]  /*1f60*/  DADD R20, R30, R20 ;  /* 0x000000001e147229 */ /* 0x000fcc0000000014 */
[----:B------:R-:W-:Y:S01]  /*1f70*/  DADD R18, R26, R18 ;  /* 0x000000001a127229 */ /* 0x000fe20000000012 */
[----:B------:R-:W-:Y:S02]  /*1f80*/  IMAD.MOV.U32 R26, RZ, RZ, -0x105c611 ;  /* 0xfefa39efff1a7424 */ /* 0x000fe400078e00ff */
[----:B------:R-:W-:-:S05]  /*1f90*/  IMAD.MOV.U32 R27, RZ, RZ, 0x3fe62e42 ;  /* 0x3fe62e42ff1b7424 */ /* 0x000fca00078e00ff */
[----:B------:R-:W-:-:S08]  /*1fa0*/  DADD R20, R20, R18 ;  /* 0x0000000014147229 */ /* 0x000fd00000000012 */
[----:B------:R-:W-:Y:S01]  /*1fb0*/  DADD R20, R22, R20 ;  /* 0x0000000016147229 */ /* 0x000fe20000000014 */
[----:B------:R-:W-:Y:S02]  /*1fc0*/  IMAD.MOV.U32 R22, RZ, RZ, -0x105c611 ;  /* 0xfefa39efff167424 */ /* 0x000fe400078e00ff */
[----:B------:R-:W-:-:S05]  /*1fd0*/  IMAD.MOV.U32 R23, RZ, RZ, 0x3fe62e42 ;  /* 0x3fe62e42ff177424 */ /* 0x000fca00078e00ff */
[----:B------:R-:W-:-:S08]  /*1fe0*/  DADD R18, R24, R20 ;  /* 0x0000000018127229 */ /* 0x000fd00000000014 */
[--C-:B------:R-:W-:Y:S02]  /*1ff0*/  DFMA R26, R26, UR6, R18.reuse ;  /* 0x000000061a1a7c2b */ /* 0x100fe40008000012 */
[----:B------:R-:W-:-:S06]  /*2000*/  DADD R28, R24, -R18 ;  /* 0x00000000181c7229 */ /* 0x000fcc0000000812 */
[----:B------:R-:W-:Y:S02]  /*2010*/  DFMA R24, -R22, 1, R26 ;  /* 0x3ff000001618782b */ /* 0x000fe4000000011a */
[----:B------:R-:W-:Y:S01]  /*2020*/  DADD R28, R20, R28 ;  /* 0x00000000141c7229 */ /* 0x000fe2000000001c */
[----:B------:R-:W-:-:S05]  /*2030*/  LOP3.LUT R20, R35, 0xff0fffff, RZ, 0xc0, !PT ;  /* 0xff0fffff23147812 */ /* 0x000fca00078ec0ff */
[----:B------:R-:W-:Y:S01]  /*2040*/  DADD R24, -R18, R24 ;  /* 0x0000000012187229 */ /* 0x000fe20000000118 */
[----:B------:R-:W-:-:S04]  /*2050*/  SHF.L.U32 R18, R35, 0x1, RZ ;  /* 0x0000000123127819 */ /* 0x000fc800000006ff */
[----:B------:R-:W-:-:S03]  /*2060*/  ISETP.GT.U32.AND P0, PT, R18, -0x2000001, PT ;  /* 0xfdffffff1200780c */ /* 0x000fc60003f04070 */
[----:B------:R-:W-:Y:S01]  /*2070*/  DADD R28, R28, -R24 ;  /* 0x000000001c1c7229 */ /* 0x000fe20000000818 */
[----:B------:R-:W-:Y:S01]  /*2080*/  IMAD.MOV.U32 R24, RZ, RZ, 0x3b39803f ;  /* 0x3b39803fff187424 */ /* 0x000fe200078e00ff */
[----:B------:R-:W-:Y:S01]  /*2090*/  SEL R35, R20, R35, P0 ;  /* 0x0000002314237207 */ /* 0x000fe20000000000 */
[----:B------:R-:W-:-:S06]  /*20a0*/  IMAD.MOV.U32 R25, RZ, RZ, 0x3c7abc9e ;  /* 0x3c7abc9eff197424 */ /* 0x000fcc00078e00ff */
[----:B------:R-:W-:Y:S01]  /*20b0*/  DFMA R24, R24, UR6, R28 ;  /* 0x0000000618187c2b */ /* 0x000fe2000800001c */
[----:B------:R-:W-:Y:S01]  /*20c0*/  UMOV UR6, 0x3b39803f ;  /* 0x3b39803f00067882 */ /* 0x000fe20000000000 */
[----:B------:R-:W-:-:S06]  /*20d0*/  UMOV UR7, 0x3c7abc9e ;  /* 0x3c7abc9e00077882 */ /* 0x000fcc0000000000 */
[----:B------:R-:W-:-:S08]  /*20e0*/  DADD R18, R26, R24 ;  /* 0x000000001a127229 */ /* 0x000fd00000000018 */
[----:B------:R-:W-:Y:S02]  /*20f0*/  DADD R26, R26, -R18 ;  /* 0x000000001a1a7229 */ /* 0x000fe40000000812 */
[----:B------:R-:W-:-:S06]  /*2100*/  DMUL R20, R18, R34 ;  /* 0x0000002212147228 */ /* 0x000fcc0000000000 */
[----:B------:R-:W-:Y:S02]  /*2110*/  DADD R26, R24, R26 ;  /* 0x00000000181a7229 */ /* 0x000fe4000000001a */
[----:B------:R-:W-:Y:S01]  /*2120*/  DFMA R18, R18, R34, -R20 ;  /* 0x000000221212722b */ /* 0x000fe20000000814 */
[----:B------:R-:W-:Y:S02]  /*2130*/  IMAD.MOV.U32 R24, RZ, RZ, 0x652b82fe ;  /* 0x652b82feff187424 */ /* 0x000fe400078e00ff */
[----:B------:R-:W-:-:S05]  /*2140*/  IMAD.MOV.U32 R25, RZ, RZ, 0x3ff71547 ;  /* 0x3ff71547ff197424 */ /* 0x000fca00078e00ff */
[----:B------:R-:W-:-:S08]  /*2150*/  DFMA R34, R26, R34, R18 ;  /* 0x000000221a22722b */ /* 0x000fd00000000012 */
[----:B------:R-:W-:-:S08]  /*2160*/  DADD R18, R20, R34 ;  /* 0x0000000014127229 */ /* 0x000fd00000000022 */
[----:B------:R-:W-:Y:S02]  /*2170*/  DFMA R24, R18, R24, 6.75539944105574400000e+15 ;  /* 0x433800001218742b */ /* 0x000fe40000000018 */
[----:B------:R-:W-:Y:S01]  /*2180*/  FSETP.GEU.AND P0, PT, |R19|, 4.1917929649353027344, PT ;  /* 0x4086232b1300780b */ /* 0x000fe20003f0e200 */
[----:B------:R-:W-:-:S05]  /*2190*/  DADD R20, R20, -R18 ;  /* 0x0000000014147229 */ /* 0x000fca0000000812 */
[----:B------:R-:W-:-:S03]  /*21a0*/  DADD R26, R24, -6.75539944105574400000e+15 ;  /* 0xc3380000181a7429 */ /* 0x000fc60000000000 */
[----:B------:R-:W-:-:S05]  /*21b0*/  DADD R20, R34, R20 ;  /* 0x0000000022147229 */ /* 0x000fca0000000014 */
[----:B------:R-:W-:-:S08]  /*21c0*/  DFMA R22, R26, -R22, R18 ;  /* 0x800000161a16722b */ /* 0x000fd00000000012 */
[----:B------:R-:W-:Y:S01]  /*21d0*/  DFMA R26, R26, -UR6, R22 ;  /* 0x800000061a1a7c2b */ /* 0x000fe20008000016 */
[----:B------:R-:W-:Y:S01]  /*21e0*/  UMOV UR6, 0x69ce2bdf ;  /* 0x69ce2bdf00067882 */ /* 0x000fe20000000000 */
[----:B------:R-:W-:Y:S01]  /*21f0*/  IMAD.MOV.U32 R22, RZ, RZ, -0x35dec16 ;  /* 0xfca213eaff167424 */ /* 0x000fe200078e00ff */
[----:B------:R-:W-:Y:S01]  /*2200*/  UMOV UR7, 0x3e5ade15 ;  /* 0x3e5ade1500077882 */ /* 0x000fe20000000000 */
[----:B------:R-:W-:-:S06]  /*2210*/  IMAD.MOV.U32 R23, RZ, RZ, 0x3e928af3 ;  /* 0x3e928af3ff177424 */ /* 0x000fcc00078e00ff */
[----:B------:R-:W-:Y:S01]  /*2220*/  DFMA R22, R26, UR6, R22 ;  /* 0x000000061a167c2b */ /* 0x000fe20008000016 */
[----:B------:R-:W-:Y:S01]  /*2230*/  UMOV UR6, 0x62401315 ;  /* 0x6240131500067882 */ /* 0x000fe20000000000 */
[----:B------:R-:W-:-:S06]  /*2240*/  UMOV UR7, 0x3ec71dee ;  /* 0x3ec71dee00077882 */ /* 0x000fcc0000000000 */
[----:B------:R-:W-:Y:S01]  /*2250*/  DFMA R22, R26, R22, UR6 ;  /* 0x000000061a167e2b */ /* 0x000fe20008000016 */
        /* <DEDUP_REMOVED lines=20> */
[----:B------:R-:W-:-:S08]  /*23a0*/  DFMA R22, R26, R22, UR6 ;  /* 0x000000061a167e2b */ /* 0x000fd00008000016 */
[----:B------:R-:W-:-:S08]  /*23b0*/  DFMA R22, R26, R22, 1 ;  /* 0x3ff000001a16742b */ /* 0x000fd00000000016 */
[----:B------:R-:W-:-:S10]  /*23c0*/  DFMA R22, R26, R22, 1 ;  /* 0x3ff000001a16742b */ /* 0x000fd40000000016 */
[----:B------:R-:W-:Y:S02]  /*23d0*/  IMAD R27, R24, 0x100000, R23 ;  /* 0x00100000181b7824 */ /* 0x000fe400078e0217 */
[----:B------:R-:W-:Y:S01]  /*23e0*/  IMAD.MOV.U32 R26, RZ, RZ, R22 ;  /* 0x000000ffff1a7224 */ /* 0x000fe200078e0016 */
[----:B------:R-:W-:Y:S06]  /*23f0*/  @!P0 BRA `(.L_x_16) ;  /* 0x0000000000348947 */ /* 0x000fec0003800000 */
[----:B------:R-:W-:Y:S01]  /*2400*/  FSETP.GEU.AND P1, PT, |R19|, 4.2275390625, PT ;  /* 0x408748001300780b */ /* 0x000fe20003f2e200 */
[C---:B------:R-:W-:Y:S02]  /*2410*/  DADD R26, R18.reuse, +INF ;  /* 0x7ff00000121a7429 */ /* 0x040fe40000000000 */
[----:B------:R-:W-:-:S08]  /*2420*/  DSETP.GEU.AND P0, PT, R18, RZ, PT ;  /* 0x000000ff1200722a */ /* 0x000fd00003f0e000 */
[----:B------:R-:W-:Y:S02]  /*2430*/  FSEL R26, R26, RZ, P0 ;  /* 0x000000ff1a1a7208 */ /* 0x000fe40000000000 */
[----:B------:R-:W-:Y:S01]  /*2440*/  FSEL R27, R27, RZ, P0 ;  /* 0x000000ff1b1b7208 */ /* 0x000fe20000000000 */
[----:B------:R-:W-:Y:S06]  /*2450*/  @P1 BRA `(.L_x_16) ;  /* 0x00000000001c1947 */ /* 0x000fec0003800000 */
[----:B------:R-:W-:Y:S01]  /*2460*/  LEA.HI R18, R24, R24, RZ, 0x1 ;  /* 0x0000001818127211 */ /* 0x000fe200078f08ff */
[----:B------:R-:W-:-:S03]  /*2470*/  IMAD.MOV.U32 R26, RZ, RZ, RZ ;  /* 0x000000ffff1a7224 */ /* 0x000fc600078e00ff */
[----:B------:R-:W-:-:S05]  /*2480*/  SHF.R.S32.HI R18, RZ, 0x1, R18 ;  /* 0x00000001ff127819 */ /* 0x000fca0000011412 */
[----:B------:R-:W-:Y:S02]  /*2490*/  IMAD.IADD R19, R24, 0x1, -R18 ;  /* 0x0000000118137824 */ /* 0x000fe400078e0a12 */
[----:B------:R-:W-:-:S03]  /*24a0*/  IMAD R23, R18, 0x100000, R23 ;  /* 0x0010000012177824 */ /* 0x000fc600078e0217 */
[----:B------:R-:W-:-:S06]  /*24b0*/  LEA R27, R19, 0x3ff00000, 0x14 ;  /* 0x3ff00000131b7811 */ /* 0x000fcc00078ea0ff */
[----:B------:R-:W-:-:S11]  /*24c0*/  DMUL R26, R22, R26 ;  /* 0x0000001a161a7228 */ /* 0x000fd60000000000 */
.L_x_16:
[----:B------:R-:W-:Y:S02]  /*24d0*/  DFMA R20, R20, R26, R26 ;  /* 0x0000001a1414722b */ /* 0x000fe4000000001a */
[----:B------:R-:W-:-:S08]  /*24e0*/  DSETP.NEU.AND P0, PT, |R26|, +INF , PT ;  /* 0x7ff000001a00742a */ /* 0x000fd00003f0d200 */
[----:B------:R-:W-:Y:S01]  /*24f0*/  FSEL R18, R26, R20, !P0 ;  /* 0x000000141a127208 */ /* 0x000fe20004000000 */
[----:B------:R-:W-:Y:S01]  /*2500*/  IMAD.MOV.U32 R20, RZ, RZ, R2 ;  /* 0x000000ffff147224 */ /* 0x000fe200078e0002 */
[----:B------:R-:W-:Y:S01]  /*2510*/  FSEL R19, R27, R21, !P0 ;  /* 0x000000151b137208 */ /* 0x000fe20004000000 */
[----:B------:R-:W-:-:S04]  /*2520*/  IMAD.MOV.U32 R21, RZ, RZ, 0x0 ;  /* 0x00000000ff157424 */ /* 0x000fc800078e00ff */
[----:B------:R-:W-:Y:S05]  /*2530*/  RET.REL.NODEC R20 `(_Z7fourRusPiS_iiiS_S_) ;  /* 0xffffffd814b07950 */ /* 0x000fea0003c3ffff */
.L_x_17:
        /* <DEDUP_REMOVED lines=12> */
.L_x_18:


//--------------------- .nv.shared.reserved.0     --------------------------
	.section	.nv.shared.reserved.0,"aw",@nobits
	.weak		__nv_reservedSMEM_offset_0_alias
	.size		__nv_reservedSMEM_offset_0_alias, 0, 64
	.other		__nv_reservedSMEM_offset_0_alias,@"STO_CUDA_RESERVED_SHARED STV_DEFAULT"
__nv_reservedSMEM_offset_0_alias:
	.zero		0
	.zero		64


//--------------------- .nv.constant0._Z4helpPiS_iS_b --------------------------
	.section	.nv.constant0._Z4helpPiS_iS_b,"a",@progbits
	.sectionflags	@""
	.align	4
.nv.constant0._Z4helpPiS_iS_b:
	.zero		929


//--------------------- .nv.constant0._Z7fourRusPiS_iiiS_S_ --------------------------
	.section	.nv.constant0._Z7fourRusPiS_iiiS_S_,"a",@progbits
	.sectionflags	@""
	.align	4
.nv.constant0._Z7fourRusPiS_iiiS_S_:
	.zero		944


//--------------------- SYMBOLS --------------------------

	.type		.nv.reservedSmem.offset0,@object
	.size		.nv.reservedSmem.offset0,0x4
